	.target	sm_90a

	.elftype	@"ET_EXEC"


//--------------------- .note.nv.tkinfo           --------------------------
	.section	.note.nv.tkinfo,"",@"SHT_NOTE"
	.sectionflags	@"SHF_NOTE_NV_TKINFO"
	.tkinfo
        /*0018*/ 	.word	0x00000002
        /*0030*/ 	.string	""
        /*0030*/ 	.string	"ptxas"
        /*0030*/ 	.string	"Cuda compilation tools, release 13.0, V13.0.88"
        /*0030*/ 	.string	"Build cuda_13.0.r13.0/compiler.36424714_0"
        /*0030*/ 	.string	"-arch sm_90a -m 64 "



//--------------------- .note.nv.cuinfo           --------------------------
	.section	.note.nv.cuinfo,"",@"SHT_NOTE"
	.sectionflags	@"SHF_NOTE_NV_CUINFO"
        /*0018*/ 	.short	0x0002
        /*001a*/ 	.short	0x005a
        /*001c*/ 	.short	0x0082
	.zero		2


//--------------------- .nv.info                  --------------------------
	.section	.nv.info,"",@"SHT_CUDA_INFO"
	.align	4


	//----- nvinfo : EIATTR_REGCOUNT
	.align		4
        /*0000*/ 	.byte	0x04, 0x2f
        /*0002*/ 	.short	(.L_15 - .L_14)
	.align		4
.L_14:
        /*0004*/ 	.word	index@(_ZN7cutlass13device_kernelINS_4gemm6kernel13GemmUniversalIN4cute5tupleIJiiiiEEENS1_10collective13CollectiveMmaINS1_34MainloopSm90TmaGmmaWarpSpecializedILi25ENS5_IJNS4_1CILi1EEESB_SB_EEENS1_35KernelTmaWarpSpecializedCooperativeEEENS5_IJNSA_ILi128EEENSA_ILi16EEENSA_ILi64EEEEEEaNS5_IJlSB_lEEEaSJ_NS4_8TiledMMAINS4_8MMA_AtomIJNS4_4SM904GMMA26MMA_64x16x32_S32S8S8_SS_TNEEEENS4_6LayoutINS5_IJNSA_ILi2EEESB_SB_EEENS5_IJSB_NSA_ILi0EEEST_EEEEENS5_IJNS4_10UnderscoreESW_SW_EEEEENS4_13SM90_TMA_LOADENS4_14ComposedLayoutINS4_7SwizzleILi2ELi4ELi3EEENS4_18smem_ptr_flag_bitsILi8EEENSQ_INS5_IJNSA_ILi8EEESH_EEENS5_IJSH_SB_EEEEEEEvNS4_8identityESZ_S19_vS1A_EENS_8epilogue10collective6detail29Sm90TmaWarpSpecializedAdapterINS1D_15DefaultEpilogueIaSJ_SJ_NS1C_6thread17LinearCombinationIaLi1EiiLNS1H_9ScaleType4KindE0ELNS_15FloatRoundStyleE2EaEENS1_15EpilogueDefaultEEEEEvvEEEEvNT_6ParamsE)
        /*0008*/ 	.word	0x000000a8


	//----- nvinfo : EIATTR_FRAME_SIZE
	.align		4
.L_15:
        /*000c*/ 	.byte	0x04, 0x11
        /*000e*/ 	.short	(.L_17 - .L_16)
	.align		4
.L_16:
        /*0010*/ 	.word	index@(_ZN7cutlass13device_kernelINS_4gemm6kernel13GemmUniversalIN4cute5tupleIJiiiiEEENS1_10collective13CollectiveMmaINS1_34MainloopSm90TmaGmmaWarpSpecializedILi25ENS5_IJNS4_1CILi1EEESB_SB_EEENS1_35KernelTmaWarpSpecializedCooperativeEEENS5_IJNSA_ILi128EEENSA_ILi16EEENSA_ILi64EEEEEEaNS5_IJlSB_lEEEaSJ_NS4_8TiledMMAINS4_8MMA_AtomIJNS4_4SM904GMMA26MMA_64x16x32_S32S8S8_SS_TNEEEENS4_6LayoutINS5_IJNSA_ILi2EEESB_SB_EEENS5_IJSB_NSA_ILi0EEEST_EEEEENS5_IJNS4_10UnderscoreESW_SW_EEEEENS4_13SM90_TMA_LOADENS4_14ComposedLayoutINS4_7SwizzleILi2ELi4ELi3EEENS4_18smem_ptr_flag_bitsILi8EEENSQ_INS5_IJNSA_ILi8EEESH_EEENS5_IJSH_SB_EEEEEEEvNS4_8identityESZ_S19_vS1A_EENS_8epilogue10collective6detail29Sm90TmaWarpSpecializedAdapterINS1D_15DefaultEpilogueIaSJ_SJ_NS1C_6thread17LinearCombinationIaLi1EiiLNS1H_9ScaleType4KindE0ELNS_15FloatRoundStyleE2EaEENS1_15EpilogueDefaultEEEEEvvEEEEvNT_6ParamsE)
        /*0014*/ 	.word	0x00000000


	//----- nvinfo : EIATTR_MIN_STACK_SIZE
	.align		4
.L_17:
        /*0018*/ 	.byte	0x04, 0x12
        /*001a*/ 	.short	(.L_19 - .L_18)
	.align		4
.L_18:
        /*001c*/ 	.word	index@(_ZN7cutlass13device_kernelINS_4gemm6kernel13GemmUniversalIN4cute5tupleIJiiiiEEENS1_10collective13CollectiveMmaINS1_34MainloopSm90TmaGmmaWarpSpecializedILi25ENS5_IJNS4_1CILi1EEESB_SB_EEENS1_35KernelTmaWarpSpecializedCooperativeEEENS5_IJNSA_ILi128EEENSA_ILi16EEENSA_ILi64EEEEEEaNS5_IJlSB_lEEEaSJ_NS4_8TiledMMAINS4_8MMA_AtomIJNS4_4SM904GMMA26MMA_64x16x32_S32S8S8_SS_TNEEEENS4_6LayoutINS5_IJNSA_ILi2EEESB_SB_EEENS5_IJSB_NSA_ILi0EEEST_EEEEENS5_IJNS4_10UnderscoreESW_SW_EEEEENS4_13SM90_TMA_LOADENS4_14ComposedLayoutINS4_7SwizzleILi2ELi4ELi3EEENS4_18smem_ptr_flag_bitsILi8EEENSQ_INS5_IJNSA_ILi8EEESH_EEENS5_IJSH_SB_EEEEEEEvNS4_8identityESZ_S19_vS1A_EENS_8epilogue10collective6detail29Sm90TmaWarpSpecializedAdapterINS1D_15DefaultEpilogueIaSJ_SJ_NS1C_6thread17LinearCombinationIaLi1EiiLNS1H_9ScaleType4KindE0ELNS_15FloatRoundStyleE2EaEENS1_15EpilogueDefaultEEEEEvvEEEEvNT_6ParamsE)
        /*0020*/ 	.word	0x00000000
.L_19:


//--------------------- .nv.compat                --------------------------
	.section	.nv.compat,"",@"SHT_CUDA_COMPAT_INFO"
	.align	4
        /*0000*/ 	.byte	0x02, 0x09, 0x01, 0x00, 0x02, 0x02, 0x04, 0x00, 0x02, 0x05, 0x05, 0x00, 0x03, 0x07, 0x01, 0x01
        /*0010*/ 	.byte	0x02, 0x03, 0x01, 0x00, 0x02, 0x06, 0x01, 0x00, 0x04, 0x0b, 0x08, 0x00, 0x00, 0x00, 0x00, 0x00
        /*0020*/ 	.byte	0x00, 0x00, 0x00, 0x00


//--------------------- .nv.info._ZN7cutlass13device_kernelINS_4gemm6kernel13GemmUniversalIN4cute5tupleIJiiiiEEENS1_10collective13CollectiveMmaINS1_34MainloopSm90TmaGmmaWarpSpecializedILi25ENS5_IJNS4_1CILi1EEESB_SB_EEENS1_35KernelTmaWarpSpecializedCooperativeEEENS5_IJNSA_ILi128EEENSA_ILi16EEENSA_ILi64EEEEEEaNS5_IJlSB_lEEEaSJ_NS4_8TiledMMAINS4_8MMA_AtomIJNS4_4SM904GMMA26MMA_64x16x32_S32S8S8_SS_TNEEEENS4_6LayoutINS5_IJNSA_ILi2EEESB_SB_EEENS5_IJSB_NSA_ILi0EEEST_EEEEENS5_IJNS4_10UnderscoreESW_SW_EEEEENS4_13SM90_TMA_LOADENS4_14ComposedLayoutINS4_7SwizzleILi2ELi4ELi3EEENS4_18smem_ptr_flag_bitsILi8EEENSQ_INS5_IJNSA_ILi8EEESH_EEENS5_IJSH_SB_EEEEEEEvNS4_8identityESZ_S19_vS1A_EENS_8epilogue10collective6detail29Sm90TmaWarpSpecializedAdapterINS1D_15DefaultEpilogueIaSJ_SJ_NS1C_6thread17LinearCombinationIaLi1EiiLNS1H_9ScaleType4KindE0ELNS_15FloatRoundStyleE2EaEENS1_15EpilogueDefaultEEEEEvvEEEEvNT_6ParamsE --------------------------
	.section	.nv.info._ZN7cutlass13device_kernelINS_4gemm6kernel13GemmUniversalIN4cute5tupleIJiiiiEEENS1_10collective13CollectiveMmaINS1_34MainloopSm90TmaGmmaWarpSpecializedILi25ENS5_IJNS4_1CILi1EEESB_SB_EEENS1_35KernelTmaWarpSpecializedCooperativeEEENS5_IJNSA_ILi128EEENSA_ILi16EEENSA_ILi64EEEEEEaNS5_IJlSB_lEEEaSJ_NS4_8TiledMMAINS4_8MMA_AtomIJNS4_4SM904GMMA26MMA_64x16x32_S32S8S8_SS_TNEEEENS4_6LayoutINS5_IJNSA_ILi2EEESB_SB_EEENS5_IJSB_NSA_ILi0EEEST_EEEEENS5_IJNS4_10UnderscoreESW_SW_EEEEENS4_13SM90_TMA_LOADENS4_14ComposedLayoutINS4_7SwizzleILi2ELi4ELi3EEENS4_18smem_ptr_flag_bitsILi8EEENSQ_INS5_IJNSA_ILi8EEESH_EEENS5_IJSH_SB_EEEEEEEvNS4_8identityESZ_S19_vS1A_EENS_8epilogue10collective6detail29Sm90TmaWarpSpecializedAdapterINS1D_15DefaultEpilogueIaSJ_SJ_NS1C_6thread17LinearCombinationIaLi1EiiLNS1H_9ScaleType4KindE0ELNS_15FloatRoundStyleE2EaEENS1_15EpilogueDefaultEEEEEvvEEEEvNT_6ParamsE,"",@"SHT_CUDA_INFO"
	.sectionflags	@""
	.align	4


	//----- nvinfo : EIATTR_CUDA_API_VERSION
	.align		4
        /*0000*/ 	.byte	0x04, 0x37
        /*0002*/ 	.short	(.L_21 - .L_20)
.L_20:
        /*0004*/ 	.word	0x00000082


	//----- nvinfo : EIATTR_KPARAM_INFO
	.align		4
.L_21:
        /*0008*/ 	.byte	0x04, 0x17
        /*000a*/ 	.short	(.L_23 - .L_22)
.L_22:
        /*000c*/ 	.word	0x00000000
        /*0010*/ 	.short	0x0000
        /*0012*/ 	.short	0x0070
        /*0014*/ 	.byte	0x00, 0xf0, 0x01, 0x10


	//----- nvinfo : EIATTR_SPARSE_MMA_MASK
	.align		4
.L_23:
        /*0018*/ 	.byte	0x03, 0x50
        /*001a*/ 	.short	0x0000


	//----- nvinfo : EIATTR_MAXREG_COUNT
	.align		4
        /*001c*/ 	.byte	0x03, 0x1b
        /*001e*/ 	.short	0x00a8


	//----- nvinfo : EIATTR_NUM_BARRIERS
	.align		4
        /*0020*/ 	.byte	0x02, 0x4c
        /*0022*/ 	.byte	0x01
	.zero		1


	//----- nvinfo : EIATTR_EXTERNS
	.align		4
        /*0024*/ 	.byte	0x04, 0x0f
        /*0026*/ 	.short	(.L_25 - .L_24)


	//   ....[0]....
	.align		4
.L_24:
        /*0028*/ 	.word	index@(__assertfail)


	//----- nvinfo : EIATTR_MERCURY_ISA_VERSION
	.align		4
.L_25:
        /*002c*/ 	.byte	0x03, 0x5f
        /*002e*/ 	.short	0x0101


	//----- nvinfo : EIATTR_INT_WARP_WIDE_INSTR_OFFSETS
	.align		4
        /*0030*/ 	.byte	0x04, 0x31
        /*0032*/ 	.short	(.L_27 - .L_26)


	//   ....[0]....
.L_26:
        /*0034*/ 	.word	0x00000680


	//   ....[1]....
        /*0038*/ 	.word	0x00000690


	//   ....[2]....
        /*003c*/ 	.word	0x000007b0


	//----- nvinfo : EIATTR_COOP_GROUP_MASK_REGIDS
	.align		4
.L_27:
        /*0040*/ 	.byte	0x04, 0x29
        /*0042*/ 	.short	(.L_29 - .L_28)


	//   ....[0]....
.L_28:
        /*0044*/ 	.word	0xffffffff


	//   ....[1]....
        /*0048*/ 	.word	0xffffffff


	//   ....[2]....
        /*004c*/ 	.word	0xffffffff


	//   ....[3]....
        /*0050*/ 	.word	0xffffffff


	//   ....[4]....
        /*0054*/ 	.word	0xffffffff


	//----- nvinfo : EIATTR_COOP_GROUP_INSTR_OFFSETS
	.align		4
.L_29:
        /*0058*/ 	.byte	0x04, 0x28
        /*005a*/ 	.short	(.L_31 - .L_30)


	//   ....[0]....
.L_30:
        /*005c*/ 	.word	0x00000060


	//   ....[1]....
        /*0060*/ 	.word	0x00000070


	//   ....[2]....
        /*0064*/ 	.word	0x00000130


	//   ....[3]....
        /*0068*/ 	.word	0x00000590


	//   ....[4]....
        /*006c*/ 	.word	0x00001450


	//----- nvinfo : EIATTR_REG_RECONFIG
	.align		4
.L_31:
        /*0070*/ 	.byte	0x01, 0x54
	.zero		2


	//----- nvinfo : EIATTR_SYSCALL_OFFSETS
	.align		4
        /*0074*/ 	.byte	0x04, 0x46
        /*0076*/ 	.short	(.L_33 - .L_32)


	//   ....[0]....
.L_32:
        /*0078*/ 	.word	0x00001640


	//----- nvinfo : EIATTR_MBARRIER_INSTR_OFFSETS
	.align		4
.L_33:
        /*007c*/ 	.byte	0x04, 0x39
        /*007e*/ 	.short	(.L_35 - .L_34)


	//   ....[0]....
.L_34:
        /*0080*/ 	.word	0x00000250
        /*0084*/ 	.word	0x000000ff
        /*0088*/ 	.word	0x00000000
        /*008c*/ 	.short	0x0100
        /*008e*/ 	.byte	0x08
	.zero		1


	//   ....[1]....
        /*0090*/ 	.word	0x00000260
        /*0094*/ 	.word	0x000000ff
        /*0098*/ 	.word	0x000000c8
        /*009c*/ 	.short	0x0100
        /*009e*/ 	.byte	0x08
	.zero		1


	//   ....[2]....
        /*00a0*/ 	.word	0x00000270
        /*00a4*/ 	.word	0x000000ff
        /*00a8*/ 	.word	0x00000008
        /*00ac*/ 	.short	0x0100
        /*00ae*/ 	.byte	0x08
	.zero		1


	//   ....[3]....
        /*00b0*/ 	.word	0x00000280
        /*00b4*/ 	.word	0x000000ff
        /*00b8*/ 	.word	0x000000d0
        /*00bc*/ 	.short	0x0100
        /*00be*/ 	.byte	0x08
	.zero		1


	//   ....[4]....
        /*00c0*/ 	.word	0x00000290
        /*00c4*/ 	.word	0x000000ff
        /*00c8*/ 	.word	0x00000010
        /*00cc*/ 	.short	0x0100
        /*00ce*/ 	.byte	0x08
	.zero		1


	//   ....[5]....
        /*00d0*/ 	.word	0x000002a0
        /*00d4*/ 	.word	0x000000ff
        /*00d8*/ 	.word	0x000000d8
        /*00dc*/ 	.short	0x0100
        /*00de*/ 	.byte	0x08
	.zero		1


	//   ....[6]....
        /*00e0*/ 	.word	0x000002b0
        /*00e4*/ 	.word	0x000000ff
        /*00e8*/ 	.word	0x00000018
        /*00ec*/ 	.short	0x0100
        /*00ee*/ 	.byte	0x08
	.zero		1


	//   ....[7]....
        /*00f0*/ 	.word	0x000002c0
        /*00f4*/ 	.word	0x000000ff
        /*00f8*/ 	.word	0x000000e0
        /*00fc*/ 	.short	0x0100
        /*00fe*/ 	.byte	0x08
	.zero		1


	//   ....[8]....
        /*0100*/ 	.word	0x000002d0
        /*0104*/ 	.word	0x000000ff
        /*0108*/ 	.word	0x00000020
        /*010c*/ 	.short	0x0100
        /*010e*/ 	.byte	0x08
	.zero		1


	//   ....[9]....
        /*0110*/ 	.word	0x000002e0
        /*0114*/ 	.word	0x000000ff
        /*0118*/ 	.word	0x000000e8
        /*011c*/ 	.short	0x0100
        /*011e*/ 	.byte	0x08
	.zero		1


	//   ....[10]....
        /*0120*/ 	.word	0x000002f0
        /*0124*/ 	.word	0x000000ff
        /*0128*/ 	.word	0x00000028
        /*012c*/ 	.short	0x0100
        /*012e*/ 	.byte	0x08
	.zero		1


	//   ....[11]....
        /*0130*/ 	.word	0x00000300
        /*0134*/ 	.word	0x000000ff
        /*0138*/ 	.word	0x000000f0
        /*013c*/ 	.short	0x0100
        /*013e*/ 	.byte	0x08
	.zero		1


	//   ....[12]....
        /*0140*/ 	.word	0x00000310
        /*0144*/ 	.word	0x000000ff
        /*0148*/ 	.word	0x00000030
        /*014c*/ 	.short	0x0100
        /*014e*/ 	.byte	0x08
	.zero		1


	//   ....[13]....
        /*0150*/ 	.word	0x00000320
        /*0154*/ 	.word	0x000000ff
        /*0158*/ 	.word	0x000000f8
        /*015c*/ 	.short	0x0100
        /*015e*/ 	.byte	0x08
	.zero		1


	//   ....[14]....
        /*0160*/ 	.word	0x00000330
        /*0164*/ 	.word	0x000000ff
        /*0168*/ 	.word	0x00000038
        /*016c*/ 	.short	0x0100
        /*016e*/ 	.byte	0x08
	.zero		1


	//   ....[15]....
        /*0170*/ 	.word	0x00000340
        /*0174*/ 	.word	0x000000ff
        /*0178*/ 	.word	0x00000100
        /*017c*/ 	.short	0x0100
        /*017e*/ 	.byte	0x08
	.zero		1


	//   ....[16]....
        /*0180*/ 	.word	0x00000350
        /*0184*/ 	.word	0x000000ff
        /*0188*/ 	.word	0x00000040
        /*018c*/ 	.short	0x0100
        /*018e*/ 	.byte	0x08
	.zero		1


	//   ....[17]....
        /*0190*/ 	.word	0x00000360
        /*0194*/ 	.word	0x000000ff
        /*0198*/ 	.word	0x00000108
        /*019c*/ 	.short	0x0100
        /*019e*/ 	.byte	0x08
	.zero		1


	//   ....[18]....
        /*01a0*/ 	.word	0x00000370
        /*01a4*/ 	.word	0x000000ff
        /*01a8*/ 	.word	0x00000048
        /*01ac*/ 	.short	0x0100
        /*01ae*/ 	.byte	0x08
	.zero		1


	//   ....[19]....
        /*01b0*/ 	.word	0x00000380
        /*01b4*/ 	.word	0x000000ff
        /*01b8*/ 	.word	0x00000110
        /*01bc*/ 	.short	0x0100
        /*01be*/ 	.byte	0x08
	.zero		1


	//   ....[20]....
        /*01c0*/ 	.word	0x00000390
        /*01c4*/ 	.word	0x000000ff
        /*01c8*/ 	.word	0x00000050
        /*01cc*/ 	.short	0x0100
        /*01ce*/ 	.byte	0x08
	.zero		1


	//   ....[21]....
        /*01d0*/ 	.word	0x000003a0
        /*01d4*/ 	.word	0x000000ff
        /*01d8*/ 	.word	0x00000118
        /*01dc*/ 	.short	0x0100
        /*01de*/ 	.byte	0x08
	.zero		1


	//   ....[22]....
        /*01e0*/ 	.word	0x000003b0
        /*01e4*/ 	.word	0x000000ff
        /*01e8*/ 	.word	0x00000058
        /*01ec*/ 	.short	0x0100
        /*01ee*/ 	.byte	0x08
	.zero		1


	//   ....[23]....
        /*01f0*/ 	.word	0x000003c0
        /*01f4*/ 	.word	0x000000ff
        /*01f8*/ 	.word	0x00000120
        /*01fc*/ 	.short	0x0100
        /*01fe*/ 	.byte	0x08
	.zero		1


	//   ....[24]....
        /*0200*/ 	.word	0x000003d0
        /*0204*/ 	.word	0x000000ff
        /*0208*/ 	.word	0x00000060
        /*020c*/ 	.short	0x0100
        /*020e*/ 	.byte	0x08
	.zero		1


	//   ....[25]....
        /*0210*/ 	.word	0x000003e0
        /*0214*/ 	.word	0x000000ff
        /*0218*/ 	.word	0x00000128
        /*021c*/ 	.short	0x0100
        /*021e*/ 	.byte	0x08
	.zero		1


	//   ....[26]....
        /*0220*/ 	.word	0x000003f0
        /*0224*/ 	.word	0x000000ff
        /*0228*/ 	.word	0x00000068
        /*022c*/ 	.short	0x0100
        /*022e*/ 	.byte	0x08
	.zero		1


	//   ....[27]....
        /*0230*/ 	.word	0x00000400
        /*0234*/ 	.word	0x000000ff
        /*0238*/ 	.word	0x00000130
        /*023c*/ 	.short	0x0100
        /*023e*/ 	.byte	0x08
	.zero		1


	//   ....[28]....
        /*0240*/ 	.word	0x00000410
        /*0244*/ 	.word	0x000000ff
        /*0248*/ 	.word	0x00000070
        /*024c*/ 	.short	0x0100
        /*024e*/ 	.byte	0x08
	.zero		1


	//   ....[29]....
        /*0250*/ 	.word	0x00000420
        /*0254*/ 	.word	0x000000ff
        /*0258*/ 	.word	0x00000138
        /*025c*/ 	.short	0x0100
        /*025e*/ 	.byte	0x08
	.zero		1


	//   ....[30]....
        /*0260*/ 	.word	0x00000430
        /*0264*/ 	.word	0x000000ff
        /*0268*/ 	.word	0x00000078
        /*026c*/ 	.short	0x0100
        /*026e*/ 	.byte	0x08
	.zero		1


	//   ....[31]....
        /*0270*/ 	.word	0x00000440
        /*0274*/ 	.word	0x000000ff
        /*0278*/ 	.word	0x00000140
        /*027c*/ 	.short	0x0100
        /*027e*/ 	.byte	0x08
	.zero		1


	//   ....[32]....
        /*0280*/ 	.word	0x00000450
        /*0284*/ 	.word	0x000000ff
        /*0288*/ 	.word	0x00000080
        /*028c*/ 	.short	0x0100
        /*028e*/ 	.byte	0x08
	.zero		1


	//   ....[33]....
        /*0290*/ 	.word	0x00000460
        /*0294*/ 	.word	0x000000ff
        /*0298*/ 	.word	0x00000148
        /*029c*/ 	.short	0x0100
        /*029e*/ 	.byte	0x08
	.zero		1


	//   ....[34]....
        /*02a0*/ 	.word	0x00000470
        /*02a4*/ 	.word	0x000000ff
        /*02a8*/ 	.word	0x00000088
        /*02ac*/ 	.short	0x0100
        /*02ae*/ 	.byte	0x08
	.zero		1


	//   ....[35]....
        /*02b0*/ 	.word	0x00000480
        /*02b4*/ 	.word	0x000000ff
        /*02b8*/ 	.word	0x00000150
        /*02bc*/ 	.short	0x0100
        /*02be*/ 	.byte	0x08
	.zero		1


	//   ....[36]....
        /*02c0*/ 	.word	0x00000490
        /*02c4*/ 	.word	0x000000ff
        /*02c8*/ 	.word	0x00000090
        /*02cc*/ 	.short	0x0100
        /*02ce*/ 	.byte	0x08
	.zero		1


	//   ....[37]....
        /*02d0*/ 	.word	0x000004a0
        /*02d4*/ 	.word	0x000000ff
        /*02d8*/ 	.word	0x00000158
        /*02dc*/ 	.short	0x0100
        /*02de*/ 	.byte	0x08
	.zero		1


	//   ....[38]....
        /*02e0*/ 	.word	0x000004b0
        /*02e4*/ 	.word	0x000000ff
        /*02e8*/ 	.word	0x00000098
        /*02ec*/ 	.short	0x0100
        /*02ee*/ 	.byte	0x08
	.zero		1


	//   ....[39]....
        /*02f0*/ 	.word	0x000004c0
        /*02f4*/ 	.word	0x000000ff
        /*02f8*/ 	.word	0x00000160
        /*02fc*/ 	.short	0x0100
        /*02fe*/ 	.byte	0x08
	.zero		1


	//   ....[40]....
        /*0300*/ 	.word	0x000004d0
        /*0304*/ 	.word	0x000000ff
        /*0308*/ 	.word	0x000000a0
        /*030c*/ 	.short	0x0100
        /*030e*/ 	.byte	0x08
	.zero		1


	//   ....[41]....
        /*0310*/ 	.word	0x000004e0
        /*0314*/ 	.word	0x000000ff
        /*0318*/ 	.word	0x00000168
        /*031c*/ 	.short	0x0100
        /*031e*/ 	.byte	0x08
	.zero		1


	//   ....[42]....
        /*0320*/ 	.word	0x000004f0
        /*0324*/ 	.word	0x000000ff
        /*0328*/ 	.word	0x000000a8
        /*032c*/ 	.short	0x0100
        /*032e*/ 	.byte	0x08
	.zero		1


	//   ....[43]....
        /*0330*/ 	.word	0x00000500
        /*0334*/ 	.word	0x000000ff
        /*0338*/ 	.word	0x00000170
        /*033c*/ 	.short	0x0100
        /*033e*/ 	.byte	0x08
	.zero		1


	//   ....[44]....
        /*0340*/ 	.word	0x00000510
        /*0344*/ 	.word	0x000000ff
        /*0348*/ 	.word	0x000000b0
        /*034c*/ 	.short	0x0100
        /*034e*/ 	.byte	0x08
	.zero		1


	//   ....[45]....
        /*0350*/ 	.word	0x00000520
        /*0354*/ 	.word	0x000000ff
        /*0358*/ 	.word	0x00000178
        /*035c*/ 	.short	0x0100
        /*035e*/ 	.byte	0x08
	.zero		1


	//   ....[46]....
        /*0360*/ 	.word	0x00000530
        /*0364*/ 	.word	0x000000ff
        /*0368*/ 	.word	0x000000b8
        /*036c*/ 	.short	0x0100
        /*036e*/ 	.byte	0x08
	.zero		1


	//   ....[47]....
        /*0370*/ 	.word	0x00000540
        /*0374*/ 	.word	0x000000ff
        /*0378*/ 	.word	0x00000180
        /*037c*/ 	.short	0x0100
        /*037e*/ 	.byte	0x08
	.zero		1


	//   ....[48]....
        /*0380*/ 	.word	0x00000550
        /*0384*/ 	.word	0x000000ff
        /*0388*/ 	.word	0x000000c0
        /*038c*/ 	.short	0x0100
        /*038e*/ 	.byte	0x08
	.zero		1


	//   ....[49]....
        /*0390*/ 	.word	0x00000560
        /*0394*/ 	.word	0x000000ff
        /*0398*/ 	.word	0x00000188
        /*039c*/ 	.short	0x0100
        /*039e*/ 	.byte	0x08
	.zero		1


	//   ....[50]....
        /*03a0*/ 	.word	0x00000830
        /*03a4*/ 	.word	0x000000ff
        /*03a8*/ 	.word	0x000001a0
        /*03ac*/ 	.short	0x0100
        /*03ae*/ 	.byte	0x08
	.zero		1


	//   ....[51]....
        /*03b0*/ 	.word	0x00000890
        /*03b4*/ 	.word	0x000000ff
        /*03b8*/ 	.word	0x000001a8
        /*03bc*/ 	.short	0x0100
        /*03be*/ 	.byte	0x08
	.zero		1


	//   ....[52]....
        /*03c0*/ 	.word	0x00001700
        /*03c4*/ 	.word	0x00000003
        /*03c8*/ 	.word	0x00000000
        /*03cc*/ 	.short	0x010a
        /*03ce*/ 	.byte	0x3f
	.zero		1


	//   ....[53]....
        /*03d0*/ 	.word	0x00001760
        /*03d4*/ 	.word	0x00000003
        /*03d8*/ 	.word	0x00000000
        /*03dc*/ 	.short	0x010a
        /*03de*/ 	.byte	0x3f
	.zero		1


	//   ....[54]....
        /*03e0*/ 	.word	0x000019e0
        /*03e4*/ 	.word	0x00000003
        /*03e8*/ 	.word	0x00000000
        /*03ec*/ 	.short	0x010a
        /*03ee*/ 	.byte	0x3f
	.zero		1


	//   ....[55]....
        /*03f0*/ 	.word	0x00001a20
        /*03f4*/ 	.word	0x00000003
        /*03f8*/ 	.word	0x00000000
        /*03fc*/ 	.short	0x010a
        /*03fe*/ 	.byte	0x3f
	.zero		1


	//   ....[56]....
        /*0400*/ 	.word	0x00001b80
        /*0404*/ 	.word	0x00000003
        /*0408*/ 	.word	0x00000000
        /*040c*/ 	.short	0x0101
        /*040e*/ 	.byte	0x3f
	.zero		1


	//   ....[57]....
        /*0410*/ 	.word	0x00001d40
        /*0414*/ 	.word	0x00000000
        /*0418*/ 	.word	0x00000000
        /*041c*/ 	.short	0x0101
        /*041e*/ 	.byte	0x3f
	.zero		1


	//   ....[58]....
        /*0420*/ 	.word	0x00003730
        /*0424*/ 	.word	0x0000000e
        /*0428*/ 	.word	0x000000c8
        /*042c*/ 	.short	0x010a
        /*042e*/ 	.byte	0x3f
	.zero		1


	//   ....[59]....
        /*0430*/ 	.word	0x00003ac0
        /*0434*/ 	.word	0x00000005
        /*0438*/ 	.word	0x000001a8
        /*043c*/ 	.short	0x0101
        /*043e*/ 	.byte	0x3f
	.zero		1


	//   ....[60]....
        /*0440*/ 	.word	0x00004200
        /*0444*/ 	.word	0x00000007
        /*0448*/ 	.word	0x00000000
        /*044c*/ 	.short	0x010a
        /*044e*/ 	.byte	0x3f
	.zero		1


	//   ....[61]....
        /*0450*/ 	.word	0x00004280
        /*0454*/ 	.word	0x00000008
        /*0458*/ 	.word	0x00000000
        /*045c*/ 	.short	0x010a
        /*045e*/ 	.byte	0x3f
	.zero		1


	//   ....[62]....
        /*0460*/ 	.word	0x00004310
        /*0464*/ 	.word	0x00000009
        /*0468*/ 	.word	0x00000000
        /*046c*/ 	.short	0x010a
        /*046e*/ 	.byte	0x3f
	.zero		1


	//   ....[63]....
        /*0470*/ 	.word	0x000043a0
        /*0474*/ 	.word	0x00000008
        /*0478*/ 	.word	0x00000000
        /*047c*/ 	.short	0x010a
        /*047e*/ 	.byte	0x3f
	.zero		1


	//   ....[64]....
        /*0480*/ 	.word	0x00004430
        /*0484*/ 	.word	0x00000009
        /*0488*/ 	.word	0x00000000
        /*048c*/ 	.short	0x010a
        /*048e*/ 	.byte	0x3f
	.zero		1


	//   ....[65]....
        /*0490*/ 	.word	0x000044c0
        /*0494*/ 	.word	0x00000008
        /*0498*/ 	.word	0x00000000
        /*049c*/ 	.short	0x010a
        /*049e*/ 	.byte	0x3f
	.zero		1


	//   ....[66]....
        /*04a0*/ 	.word	0x00004550
        /*04a4*/ 	.word	0x00000009
        /*04a8*/ 	.word	0x00000000
        /*04ac*/ 	.short	0x010a
        /*04ae*/ 	.byte	0x3f
	.zero		1


	//   ....[67]....
        /*04b0*/ 	.word	0x000045e0
        /*04b4*/ 	.word	0x00000008
        /*04b8*/ 	.word	0x00000000
        /*04bc*/ 	.short	0x010a
        /*04be*/ 	.byte	0x3f
	.zero		1


	//   ....[68]....
        /*04c0*/ 	.word	0x00004670
        /*04c4*/ 	.word	0x00000009
        /*04c8*/ 	.word	0x00000000
        /*04cc*/ 	.short	0x010a
        /*04ce*/ 	.byte	0x3f
	.zero		1


	//   ....[69]....
        /*04d0*/ 	.word	0x00004700
        /*04d4*/ 	.word	0x00000008
        /*04d8*/ 	.word	0x00000000
        /*04dc*/ 	.short	0x010a
        /*04de*/ 	.byte	0x3f
	.zero		1


	//   ....[70]....
        /*04e0*/ 	.word	0x00004790
        /*04e4*/ 	.word	0x00000009
        /*04e8*/ 	.word	0x00000000
        /*04ec*/ 	.short	0x010a
        /*04ee*/ 	.byte	0x3f
	.zero		1


	//   ....[71]....
        /*04f0*/ 	.word	0x00004820
        /*04f4*/ 	.word	0x00000008
        /*04f8*/ 	.word	0x00000000
        /*04fc*/ 	.short	0x010a
        /*04fe*/ 	.byte	0x3f
	.zero		1


	//   ....[72]....
        /*0500*/ 	.word	0x000048b0
        /*0504*/ 	.word	0x00000009
        /*0508*/ 	.word	0x00000000
        /*050c*/ 	.short	0x010a
        /*050e*/ 	.byte	0x3f
	.zero		1


	//   ....[73]....
        /*0510*/ 	.word	0x00004940
        /*0514*/ 	.word	0x00000008
        /*0518*/ 	.word	0x00000000
        /*051c*/ 	.short	0x010a
        /*051e*/ 	.byte	0x3f
	.zero		1


	//   ....[74]....
        /*0520*/ 	.word	0x000049d0
        /*0524*/ 	.word	0x00000009
        /*0528*/ 	.word	0x00000000
        /*052c*/ 	.short	0x010a
        /*052e*/ 	.byte	0x3f
	.zero		1


	//   ....[75]....
        /*0530*/ 	.word	0x00004a60
        /*0534*/ 	.word	0x00000008
        /*0538*/ 	.word	0x00000000
        /*053c*/ 	.short	0x010a
        /*053e*/ 	.byte	0x3f
	.zero		1


	//   ....[76]....
        /*0540*/ 	.word	0x00004af0
        /*0544*/ 	.word	0x00000009
        /*0548*/ 	.word	0x00000000
        /*054c*/ 	.short	0x010a
        /*054e*/ 	.byte	0x3f
	.zero		1


	//   ....[77]....
        /*0550*/ 	.word	0x00004b80
        /*0554*/ 	.word	0x00000008
        /*0558*/ 	.word	0x00000000
        /*055c*/ 	.short	0x010a
        /*055e*/ 	.byte	0x3f
	.zero		1


	//   ....[78]....
        /*0560*/ 	.word	0x00004c10
        /*0564*/ 	.word	0x00000009
        /*0568*/ 	.word	0x00000000
        /*056c*/ 	.short	0x010a
        /*056e*/ 	.byte	0x3f
	.zero		1


	//   ....[79]....
        /*0570*/ 	.word	0x00004ca0
        /*0574*/ 	.word	0x00000008
        /*0578*/ 	.word	0x00000000
        /*057c*/ 	.short	0x010a
        /*057e*/ 	.byte	0x3f
	.zero		1


	//   ....[80]....
        /*0580*/ 	.word	0x00004d30
        /*0584*/ 	.word	0x00000009
        /*0588*/ 	.word	0x00000000
        /*058c*/ 	.short	0x010a
        /*058e*/ 	.byte	0x3f
	.zero		1


	//   ....[81]....
        /*0590*/ 	.word	0x00004dc0
        /*0594*/ 	.word	0x00000008
        /*0598*/ 	.word	0x00000000
        /*059c*/ 	.short	0x010a
        /*059e*/ 	.byte	0x3f
	.zero		1


	//   ....[82]....
        /*05a0*/ 	.word	0x00004e50
        /*05a4*/ 	.word	0x00000009
        /*05a8*/ 	.word	0x00000000
        /*05ac*/ 	.short	0x010a
        /*05ae*/ 	.byte	0x3f
	.zero		1


	//   ....[83]....
        /*05b0*/ 	.word	0x00004ee0
        /*05b4*/ 	.word	0x00000006
        /*05b8*/ 	.word	0x00000000
        /*05bc*/ 	.short	0x010a
        /*05be*/ 	.byte	0x3f
	.zero		1


	//   ....[84]....
        /*05c0*/ 	.word	0x00004f70
        /*05c4*/ 	.word	0x00000003
        /*05c8*/ 	.word	0x00000000
        /*05cc*/ 	.short	0x010a
        /*05ce*/ 	.byte	0x3f
	.zero		1


	//   ....[85]....
        /*05d0*/ 	.word	0x00004fd0
        /*05d4*/ 	.word	0x00000003
        /*05d8*/ 	.word	0x00000000
        /*05dc*/ 	.short	0x010a
        /*05de*/ 	.byte	0x3f
	.zero		1


	//   ....[86]....
        /*05e0*/ 	.word	0x00005020
        /*05e4*/ 	.word	0x00000003
        /*05e8*/ 	.word	0x00000000
        /*05ec*/ 	.short	0x010a
        /*05ee*/ 	.byte	0x3f
	.zero		1


	//   ....[87]....
        /*05f0*/ 	.word	0x000050f0
        /*05f4*/ 	.word	0x0000000e
        /*05f8*/ 	.word	0x000000c8
        /*05fc*/ 	.short	0x010a
        /*05fe*/ 	.byte	0x3f
	.zero		1


	//   ....[88]....
        /*0600*/ 	.word	0x000051c0
        /*0604*/ 	.word	0x00000007
        /*0608*/ 	.word	0x00000000
        /*060c*/ 	.short	0x010a
        /*060e*/ 	.byte	0x3f
	.zero		1


	//   ....[89]....
        /*0610*/ 	.word	0x00005210
        /*0614*/ 	.word	0x00000008
        /*0618*/ 	.word	0x00000000
        /*061c*/ 	.short	0x010a
        /*061e*/ 	.byte	0x3f
	.zero		1


	//   ....[90]....
        /*0620*/ 	.word	0x00005260
        /*0624*/ 	.word	0x00000009
        /*0628*/ 	.word	0x00000000
        /*062c*/ 	.short	0x010a
        /*062e*/ 	.byte	0x3f
	.zero		1


	//   ....[91]....
        /*0630*/ 	.word	0x000052b0
        /*0634*/ 	.word	0x00000008
        /*0638*/ 	.word	0x00000000
        /*063c*/ 	.short	0x010a
        /*063e*/ 	.byte	0x3f
	.zero		1


	//   ....[92]....
        /*0640*/ 	.word	0x00005300
        /*0644*/ 	.word	0x00000009
        /*0648*/ 	.word	0x00000000
        /*064c*/ 	.short	0x010a
        /*064e*/ 	.byte	0x3f
	.zero		1


	//   ....[93]....
        /*0650*/ 	.word	0x00005350
        /*0654*/ 	.word	0x00000008
        /*0658*/ 	.word	0x00000000
        /*065c*/ 	.short	0x010a
        /*065e*/ 	.byte	0x3f
	.zero		1


	//   ....[94]....
        /*0660*/ 	.word	0x000053a0
        /*0664*/ 	.word	0x00000009
        /*0668*/ 	.word	0x00000000
        /*066c*/ 	.short	0x010a
        /*066e*/ 	.byte	0x3f
	.zero		1


	//   ....[95]....
        /*0670*/ 	.word	0x000053f0
        /*0674*/ 	.word	0x00000008
        /*0678*/ 	.word	0x00000000
        /*067c*/ 	.short	0x010a
        /*067e*/ 	.byte	0x3f
	.zero		1


	//   ....[96]....
        /*0680*/ 	.word	0x00005440
        /*0684*/ 	.word	0x00000009
        /*0688*/ 	.word	0x00000000
        /*068c*/ 	.short	0x010a
        /*068e*/ 	.byte	0x3f
	.zero		1


	//   ....[97]....
        /*0690*/ 	.word	0x00005490
        /*0694*/ 	.word	0x00000008
        /*0698*/ 	.word	0x00000000
        /*069c*/ 	.short	0x010a
        /*069e*/ 	.byte	0x3f
	.zero		1


	//   ....[98]....
        /*06a0*/ 	.word	0x000054e0
        /*06a4*/ 	.word	0x00000009
        /*06a8*/ 	.word	0x00000000
        /*06ac*/ 	.short	0x010a
        /*06ae*/ 	.byte	0x3f
	.zero		1


	//   ....[99]....
        /*06b0*/ 	.word	0x00005530
        /*06b4*/ 	.word	0x00000008
        /*06b8*/ 	.word	0x00000000
        /*06bc*/ 	.short	0x010a
        /*06be*/ 	.byte	0x3f
	.zero		1


	//   ....[100]....
        /*06c0*/ 	.word	0x00005580
        /*06c4*/ 	.word	0x00000009
        /*06c8*/ 	.word	0x00000000
        /*06cc*/ 	.short	0x010a
        /*06ce*/ 	.byte	0x3f
	.zero		1


	//   ....[101]....
        /*06d0*/ 	.word	0x000055d0
        /*06d4*/ 	.word	0x00000008
        /*06d8*/ 	.word	0x00000000
        /*06dc*/ 	.short	0x010a
        /*06de*/ 	.byte	0x3f
	.zero		1


	//   ....[102]....
        /*06e0*/ 	.word	0x00005620
        /*06e4*/ 	.word	0x00000009
        /*06e8*/ 	.word	0x00000000
        /*06ec*/ 	.short	0x010a
        /*06ee*/ 	.byte	0x3f
	.zero		1


	//   ....[103]....
        /*06f0*/ 	.word	0x00005670
        /*06f4*/ 	.word	0x00000008
        /*06f8*/ 	.word	0x00000000
        /*06fc*/ 	.short	0x010a
        /*06fe*/ 	.byte	0x3f
	.zero		1


	//   ....[104]....
        /*0700*/ 	.word	0x000056c0
        /*0704*/ 	.word	0x00000009
        /*0708*/ 	.word	0x00000000
        /*070c*/ 	.short	0x010a
        /*070e*/ 	.byte	0x3f
	.zero		1


	//   ....[105]....
        /*0710*/ 	.word	0x00005710
        /*0714*/ 	.word	0x00000008
        /*0718*/ 	.word	0x00000000
        /*071c*/ 	.short	0x010a
        /*071e*/ 	.byte	0x3f
	.zero		1


	//   ....[106]....
        /*0720*/ 	.word	0x00005760
        /*0724*/ 	.word	0x00000009
        /*0728*/ 	.word	0x00000000
        /*072c*/ 	.short	0x010a
        /*072e*/ 	.byte	0x3f
	.zero		1


	//   ....[107]....
        /*0730*/ 	.word	0x000057b0
        /*0734*/ 	.word	0x00000008
        /*0738*/ 	.word	0x00000000
        /*073c*/ 	.short	0x010a
        /*073e*/ 	.byte	0x3f
	.zero		1


	//   ....[108]....
        /*0740*/ 	.word	0x00005800
        /*0744*/ 	.word	0x00000009
        /*0748*/ 	.word	0x00000000
        /*074c*/ 	.short	0x010a
        /*074e*/ 	.byte	0x3f
	.zero		1


	//   ....[109]....
        /*0750*/ 	.word	0x00005850
        /*0754*/ 	.word	0x00000008
        /*0758*/ 	.word	0x00000000
        /*075c*/ 	.short	0x010a
        /*075e*/ 	.byte	0x3f
	.zero		1


	//   ....[110]....
        /*0760*/ 	.word	0x000058a0
        /*0764*/ 	.word	0x00000009
        /*0768*/ 	.word	0x00000000
        /*076c*/ 	.short	0x010a
        /*076e*/ 	.byte	0x3f
	.zero		1


	//   ....[111]....
        /*0770*/ 	.word	0x000058f0
        /*0774*/ 	.word	0x00000006
        /*0778*/ 	.word	0x00000000
        /*077c*/ 	.short	0x010a
        /*077e*/ 	.byte	0x3f
	.zero		1


	//----- nvinfo : EIATTR_NUM_MBARRIERS
	.align		4
.L_35:
        /*0780*/ 	.byte	0x03, 0x38
        /*0782*/ 	.short	0x0034


	//----- nvinfo : EIATTR_EXIT_INSTR_OFFSETS
	.align		4
        /*0784*/ 	.byte	0x04, 0x1c
        /*0786*/ 	.short	(.L_37 - .L_36)


	//   ....[0]....
.L_36:
        /*0788*/ 	.word	0x00000930


	//   ....[1]....
        /*078c*/ 	.word	0x000011f0


	//   ....[2]....
        /*0790*/ 	.word	0x00002e10


	//   ....[3]....
        /*0794*/ 	.word	0x00003440


	//   ....[4]....
        /*0798*/ 	.word	0x00004fc0


	//----- nvinfo : EIATTR_MAX_THREADS
	.align		4
.L_37:
        /*079c*/ 	.byte	0x04, 0x05
        /*079e*/ 	.short	(.L_39 - .L_38)
.L_38:
        /*07a0*/ 	.word	0x00000180
        /*07a4*/ 	.word	0x00000001
        /*07a8*/ 	.word	0x00000001


	//----- nvinfo : EIATTR_CRS_STACK_SIZE
	.align		4
.L_39:
        /*07ac*/ 	.byte	0x04, 0x1e
        /*07ae*/ 	.short	(.L_41 - .L_40)
.L_40:
        /*07b0*/ 	.word	0x00000000


	//----- nvinfo : EIATTR_CBANK_PARAM_SIZE
	.align		4
.L_41:
        /*07b4*/ 	.byte	0x03, 0x19
        /*07b6*/ 	.short	0x0470


	//----- nvinfo : EIATTR_PARAM_CBANK
	.align		4
        /*07b8*/ 	.byte	0x04, 0x0a
        /*07ba*/ 	.short	(.L_43 - .L_42)
	.align		4
.L_42:
        /*07bc*/ 	.word	index@(.nv.constant0._ZN7cutlass13device_kernelINS_4gemm6kernel13GemmUniversalIN4cute5tupleIJiiiiEEENS1_10collective13CollectiveMmaINS1_34MainloopSm90TmaGmmaWarpSpecializedILi25ENS5_IJNS4_1CILi1EEESB_SB_EEENS1_35KernelTmaWarpSpecializedCooperativeEEENS5_IJNSA_ILi128EEENSA_ILi16EEENSA_ILi64EEEEEEaNS5_IJlSB_lEEEaSJ_NS4_8TiledMMAINS4_8MMA_AtomIJNS4_4SM904GMMA26MMA_64x16x32_S32S8S8_SS_TNEEEENS4_6LayoutINS5_IJNSA_ILi2EEESB_SB_EEENS5_IJSB_NSA_ILi0EEEST_EEEEENS5_IJNS4_10UnderscoreESW_SW_EEEEENS4_13SM90_TMA_LOADENS4_14ComposedLayoutINS4_7SwizzleILi2ELi4ELi3EEENS4_18smem_ptr_flag_bitsILi8EEENSQ_INS5_IJNSA_ILi8EEESH_EEENS5_IJSH_SB_EEEEEEEvNS4_8identityESZ_S19_vS1A_EENS_8epilogue10collective6detail29Sm90TmaWarpSpecializedAdapterINS1D_15DefaultEpilogueIaSJ_SJ_NS1C_6thread17LinearCombinationIaLi1EiiLNS1H_9ScaleType4KindE0ELNS_15FloatRoundStyleE2EaEENS1_15EpilogueDefaultEEEEEvvEEEEvNT_6ParamsE)
        /*07c0*/ 	.short	0x0210
        /*07c2*/ 	.short	0x0470


	//----- nvinfo : EIATTR_SW_WAR
	.align		4
.L_43:
        /*07c4*/ 	.byte	0x04, 0x36
        /*07c6*/ 	.short	(.L_45 - .L_44)
.L_44:
        /*07c8*/ 	.word	0x00000008
.L_45:


//--------------------- .nv.callgraph             --------------------------
	.section	.nv.callgraph,"",@"SHT_CUDA_CALLGRAPH"
	.align	4
	.sectionentsize	8
	.align		4
        /*0000*/ 	.word	0x00000000
	.align		4
        /*0004*/ 	.word	0xffffffff
	.align		4
        /*0008*/ 	.word	index@(_ZN7cutlass13device_kernelINS_4gemm6kernel13GemmUniversalIN4cute5tupleIJiiiiEEENS1_10collective13CollectiveMmaINS1_34MainloopSm90TmaGmmaWarpSpecializedILi25ENS5_IJNS4_1CILi1EEESB_SB_EEENS1_35KernelTmaWarpSpecializedCooperativeEEENS5_IJNSA_ILi128EEENSA_ILi16EEENSA_ILi64EEEEEEaNS5_IJlSB_lEEEaSJ_NS4_8TiledMMAINS4_8MMA_AtomIJNS4_4SM904GMMA26MMA_64x16x32_S32S8S8_SS_TNEEEENS4_6LayoutINS5_IJNSA_ILi2EEESB_SB_EEENS5_IJSB_NSA_ILi0EEEST_EEEEENS5_IJNS4_10UnderscoreESW_SW_EEEEENS4_13SM90_TMA_LOADENS4_14ComposedLayoutINS4_7SwizzleILi2ELi4ELi3EEENS4_18smem_ptr_flag_bitsILi8EEENSQ_INS5_IJNSA_ILi8EEESH_EEENS5_IJSH_SB_EEEEEEEvNS4_8identityESZ_S19_vS1A_EENS_8epilogue10collective6detail29Sm90TmaWarpSpecializedAdapterINS1D_15DefaultEpilogueIaSJ_SJ_NS1C_6thread17LinearCombinationIaLi1EiiLNS1H_9ScaleType4KindE0ELNS_15FloatRoundStyleE2EaEENS1_15EpilogueDefaultEEEEEvvEEEEvNT_6ParamsE)
	.align		4
        /*000c*/ 	.word	index@(__assertfail)
	.align		4
        /*0010*/ 	.word	0x00000000
	.align		4
        /*0014*/ 	.word	0xfffffffe
	.align		4
        /*0018*/ 	.word	0x00000000
	.align		4
        /*001c*/ 	.word	0xfffffffd
	.align		4
        /*0020*/ 	.word	0x00000000
	.align		4
        /*0024*/ 	.word	0xfffffffc


//--------------------- .nv.constant4             --------------------------
	.section	.nv.constant4,"a",@progbits
	.align	8
	.align		8
.nv.constant4:
        /*0000*/ 	.dword	__assertfail
	.align		8
        /*0008*/ 	.dword	__unnamed_1
	.align		8
        /*0010*/ 	.dword	_ZN39_INTERNAL_4c3ce220_4_k_cu_c36df6b4_83954cuda3std3__45__cpo5beginE
	.align		8
        /*0018*/ 	.dword	_ZN39_INTERNAL_4c3ce220_4_k_cu_c36df6b4_83954cuda3std3__45__cpo3endE
	.align		8
        /*0020*/ 	.dword	_ZN39_INTERNAL_4c3ce220_4_k_cu_c36df6b4_83954cuda3std3__45__cpo6cbeginE
	.align		8
        /*0028*/ 	.dword	_ZN39_INTERNAL_4c3ce220_4_k_cu_c36df6b4_83954cuda3std3__45__cpo4cendE
	.align		8
        /*0030*/ 	.dword	_ZN39_INTERNAL_4c3ce220_4_k_cu_c36df6b4_83954cuda3std3__441_GLOBAL__N__4c3ce220_4_k_cu_c36df6b4_83956ignoreE
	.align		8
        /*0038*/ 	.dword	_ZN39_INTERNAL_4c3ce220_4_k_cu_c36df6b4_83954cuda3std3__419piecewise_constructE
	.align		8
        /*0040*/ 	.dword	_ZN39_INTERNAL_4c3ce220_4_k_cu_c36df6b4_83954cuda3std3__48in_placeE
	.align		8
        /*0048*/ 	.dword	_ZN39_INTERNAL_4c3ce220_4_k_cu_c36df6b4_83954cuda3std6ranges3__45__cpo4swapE
	.align		8
        /*0050*/ 	.dword	_ZN39_INTERNAL_4c3ce220_4_k_cu_c36df6b4_83954cuda3std6ranges3__45__cpo9iter_moveE
	.align		8
        /*0058*/ 	.dword	_ZN39_INTERNAL_4c3ce220_4_k_cu_c36df6b4_83954cute7productE
	.align		8
        /*0060*/ 	.dword	_ZN39_INTERNAL_4c3ce220_4_k_cu_c36df6b4_83954cute1_E
	.align		8
        /*0068*/ 	.dword	$str$22
	.align		8
        /*0070*/ 	.dword	$str$23


//--------------------- .text._ZN7cutlass13device_kernelINS_4gemm6kernel13GemmUniversalIN4cute5tupleIJiiiiEEENS1_10collective13CollectiveMmaINS1_34MainloopSm90TmaGmmaWarpSpecializedILi25ENS5_IJNS4_1CILi1EEESB_SB_EEENS1_35KernelTmaWarpSpecializedCooperativeEEENS5_IJNSA_ILi128EEENSA_ILi16EEENSA_ILi64EEEEEEaNS5_IJlSB_lEEEaSJ_NS4_8TiledMMAINS4_8MMA_AtomIJNS4_4SM904GMMA26MMA_64x16x32_S32S8S8_SS_TNEEEENS4_6LayoutINS5_IJNSA_ILi2EEESB_SB_EEENS5_IJSB_NSA_ILi0EEEST_EEEEENS5_IJNS4_10UnderscoreESW_SW_EEEEENS4_13SM90_TMA_LOADENS4_14ComposedLayoutINS4_7SwizzleILi2ELi4ELi3EEENS4_18smem_ptr_flag_bitsILi8EEENSQ_INS5_IJNSA_ILi8EEESH_EEENS5_IJSH_SB_EEEEEEEvNS4_8identityESZ_S19_vS1A_EENS_8epilogue10collective6detail29Sm90TmaWarpSpecializedAdapterINS1D_15DefaultEpilogueIaSJ_SJ_NS1C_6thread17LinearCombinationIaLi1EiiLNS1H_9ScaleType4KindE0ELNS_15FloatRoundStyleE2EaEENS1_15EpilogueDefaultEEEEEvvEEEEvNT_6ParamsE --------------------------
	.section	.text._ZN7cutlass13device_kernelINS_4gemm6kernel13GemmUniversalIN4cute5tupleIJiiiiEEENS1_10collective13CollectiveMmaINS1_34MainloopSm90TmaGmmaWarpSpecializedILi25ENS5_IJNS4_1CILi1EEESB_SB_EEENS1_35KernelTmaWarpSpecializedCooperativeEEENS5_IJNSA_ILi128EEENSA_ILi16EEENSA_ILi64EEEEEEaNS5_IJlSB_lEEEaSJ_NS4_8TiledMMAINS4_8MMA_AtomIJNS4_4SM904GMMA26MMA_64x16x32_S32S8S8_SS_TNEEEENS4_6LayoutINS5_IJNSA_ILi2EEESB_SB_EEENS5_IJSB_NSA_ILi0EEEST_EEEEENS5_IJNS4_10UnderscoreESW_SW_EEEEENS4_13SM90_TMA_LOADENS4_14ComposedLayoutINS4_7SwizzleILi2ELi4ELi3EEENS4_18smem_ptr_flag_bitsILi8EEENSQ_INS5_IJNSA_ILi8EEESH_EEENS5_IJSH_SB_EEEEEEEvNS4_8identityESZ_S19_vS1A_EENS_8epilogue10collective6detail29Sm90TmaWarpSpecializedAdapterINS1D_15DefaultEpilogueIaSJ_SJ_NS1C_6thread17LinearCombinationIaLi1EiiLNS1H_9ScaleType4KindE0ELNS_15FloatRoundStyleE2EaEENS1_15EpilogueDefaultEEEEEvvEEEEvNT_6ParamsE,"ax",@progbits
	.align	128
.text._ZN7cutlass13device_kernelINS_4gemm6kernel13GemmUniversalIN4cute5tupleIJiiiiEEENS1_10collective13CollectiveMmaINS1_34MainloopSm90TmaGmmaWarpSpecializedILi25ENS5_IJNS4_1CILi1EEESB_SB_EEENS1_35KernelTmaWarpSpecializedCooperativeEEENS5_IJNSA_ILi128EEENSA_ILi16EEENSA_ILi64EEEEEEaNS5_IJlSB_lEEEaSJ_NS4_8TiledMMAINS4_8MMA_AtomIJNS4_4SM904GMMA26MMA_64x16x32_S32S8S8_SS_TNEEEENS4_6LayoutINS5_IJNSA_ILi2EEESB_SB_EEENS5_IJSB_NSA_ILi0EEEST_EEEEENS5_IJNS4_10UnderscoreESW_SW_EEEEENS4_13SM90_TMA_LOADENS4_14ComposedLayoutINS4_7SwizzleILi2ELi4ELi3EEENS4_18smem_ptr_flag_bitsILi8EEENSQ_INS5_IJNSA_ILi8EEESH_EEENS5_IJSH_SB_EEEEEEEvNS4_8identityESZ_S19_vS1A_EENS_8epilogue10collective6detail29Sm90TmaWarpSpecializedAdapterINS1D_15DefaultEpilogueIaSJ_SJ_NS1C_6thread17LinearCombinationIaLi1EiiLNS1H_9ScaleType4KindE0ELNS_15FloatRoundStyleE2EaEENS1_15EpilogueDefaultEEEEEvvEEEEvNT_6ParamsE:
        .type           _ZN7cutlass13device_kernelINS_4gemm6kernel13GemmUniversalIN4cute5tupleIJiiiiEEENS1_10collective13CollectiveMmaINS1_34MainloopSm90TmaGmmaWarpSpecializedILi25ENS5_IJNS4_1CILi1EEESB_SB_EEENS1_35KernelTmaWarpSpecializedCooperativeEEENS5_IJNSA_ILi128EEENSA_ILi16EEENSA_ILi64EEEEEEaNS5_IJlSB_lEEEaSJ_NS4_8TiledMMAINS4_8MMA_AtomIJNS4_4SM904GMMA26MMA_64x16x32_S32S8S8_SS_TNEEEENS4_6LayoutINS5_IJNSA_ILi2EEESB_SB_EEENS5_IJSB_NSA_ILi0EEEST_EEEEENS5_IJNS4_10UnderscoreESW_SW_EEEEENS4_13SM90_TMA_LOADENS4_14ComposedLayoutINS4_7SwizzleILi2ELi4ELi3EEENS4_18smem_ptr_flag_bitsILi8EEENSQ_INS5_IJNSA_ILi8EEESH_EEENS5_IJSH_SB_EEEEEEEvNS4_8identityESZ_S19_vS1A_EENS_8epilogue10collective6detail29Sm90TmaWarpSpecializedAdapterINS1D_15DefaultEpilogueIaSJ_SJ_NS1C_6thread17LinearCombinationIaLi1EiiLNS1H_9ScaleType4KindE0ELNS_15FloatRoundStyleE2EaEENS1_15EpilogueDefaultEEEEEvvEEEEvNT_6ParamsE,@function
        .size           _ZN7cutlass13device_kernelINS_4gemm6kernel13GemmUniversalIN4cute5tupleIJiiiiEEENS1_10collective13CollectiveMmaINS1_34MainloopSm90TmaGmmaWarpSpecializedILi25ENS5_IJNS4_1CILi1EEESB_SB_EEENS1_35KernelTmaWarpSpecializedCooperativeEEENS5_IJNSA_ILi128EEENSA_ILi16EEENSA_ILi64EEEEEEaNS5_IJlSB_lEEEaSJ_NS4_8TiledMMAINS4_8MMA_AtomIJNS4_4SM904GMMA26MMA_64x16x32_S32S8S8_SS_TNEEEENS4_6LayoutINS5_IJNSA_ILi2EEESB_SB_EEENS5_IJSB_NSA_ILi0EEEST_EEEEENS5_IJNS4_10UnderscoreESW_SW_EEEEENS4_13SM90_TMA_LOADENS4_14ComposedLayoutINS4_7SwizzleILi2ELi4ELi3EEENS4_18smem_ptr_flag_bitsILi8EEENSQ_INS5_IJNSA_ILi8EEESH_EEENS5_IJSH_SB_EEEEEEEvNS4_8identityESZ_S19_vS1A_EENS_8epilogue10collective6detail29Sm90TmaWarpSpecializedAdapterINS1D_15DefaultEpilogueIaSJ_SJ_NS1C_6thread17LinearCombinationIaLi1EiiLNS1H_9ScaleType4KindE0ELNS_15FloatRoundStyleE2EaEENS1_15EpilogueDefaultEEEEEvvEEEEvNT_6ParamsE,(.L_x_129 - _ZN7cutlass13device_kernelINS_4gemm6kernel13GemmUniversalIN4cute5tupleIJiiiiEEENS1_10collective13CollectiveMmaINS1_34MainloopSm90TmaGmmaWarpSpecializedILi25ENS5_IJNS4_1CILi1EEESB_SB_EEENS1_35KernelTmaWarpSpecializedCooperativeEEENS5_IJNSA_ILi128EEENSA_ILi16EEENSA_ILi64EEEEEEaNS5_IJlSB_lEEEaSJ_NS4_8TiledMMAINS4_8MMA_AtomIJNS4_4SM904GMMA26MMA_64x16x32_S32S8S8_SS_TNEEEENS4_6LayoutINS5_IJNSA_ILi2EEESB_SB_EEENS5_IJSB_NSA_ILi0EEEST_EEEEENS5_IJNS4_10UnderscoreESW_SW_EEEEENS4_13SM90_TMA_LOADENS4_14ComposedLayoutINS4_7SwizzleILi2ELi4ELi3EEENS4_18smem_ptr_flag_bitsILi8EEENSQ_INS5_IJNSA_ILi8EEESH_EEENS5_IJSH_SB_EEEEEEEvNS4_8identityESZ_S19_vS1A_EENS_8epilogue10collective6detail29Sm90TmaWarpSpecializedAdapterINS1D_15DefaultEpilogueIaSJ_SJ_NS1C_6thread17LinearCombinationIaLi1EiiLNS1H_9ScaleType4KindE0ELNS_15FloatRoundStyleE2EaEENS1_15EpilogueDefaultEEEEEvvEEEEvNT_6ParamsE)
        .other          _ZN7cutlass13device_kernelINS_4gemm6kernel13GemmUniversalIN4cute5tupleIJiiiiEEENS1_10collective13CollectiveMmaINS1_34MainloopSm90TmaGmmaWarpSpecializedILi25ENS5_IJNS4_1CILi1EEESB_SB_EEENS1_35KernelTmaWarpSpecializedCooperativeEEENS5_IJNSA_ILi128EEENSA_ILi16EEENSA_ILi64EEEEEEaNS5_IJlSB_lEEEaSJ_NS4_8TiledMMAINS4_8MMA_AtomIJNS4_4SM904GMMA26MMA_64x16x32_S32S8S8_SS_TNEEEENS4_6LayoutINS5_IJNSA_ILi2EEESB_SB_EEENS5_IJSB_NSA_ILi0EEEST_EEEEENS5_IJNS4_10UnderscoreESW_SW_EEEEENS4_13SM90_TMA_LOADENS4_14ComposedLayoutINS4_7SwizzleILi2ELi4ELi3EEENS4_18smem_ptr_flag_bitsILi8EEENSQ_INS5_IJNSA_ILi8EEESH_EEENS5_IJSH_SB_EEEEEEEvNS4_8identityESZ_S19_vS1A_EENS_8epilogue10collective6detail29Sm90TmaWarpSpecializedAdapterINS1D_15DefaultEpilogueIaSJ_SJ_NS1C_6thread17LinearCombinationIaLi1EiiLNS1H_9ScaleType4KindE0ELNS_15FloatRoundStyleE2EaEENS1_15EpilogueDefaultEEEEEvvEEEEvNT_6ParamsE,@"STO_CUDA_ENTRY STV_DEFAULT"
_ZN7cutlass13device_kernelINS_4gemm6kernel13GemmUniversalIN4cute5tupleIJiiiiEEENS1_10collective13CollectiveMmaINS1_34MainloopSm90TmaGmmaWarpSpecializedILi25ENS5_IJNS4_1CILi1EEESB_SB_EEENS1_35KernelTmaWarpSpecializedCooperativeEEENS5_IJNSA_ILi128EEENSA_ILi16EEENSA_ILi64EEEEEEaNS5_IJlSB_lEEEaSJ_NS4_8TiledMMAINS4_8MMA_AtomIJNS4_4SM904GMMA26MMA_64x16x32_S32S8S8_SS_TNEEEENS4_6LayoutINS5_IJNSA_ILi2EEESB_SB_EEENS5_IJSB_NSA_ILi0EEEST_EEEEENS5_IJNS4_10UnderscoreESW_SW_EEEEENS4_13SM90_TMA_LOADENS4_14ComposedLayoutINS4_7SwizzleILi2ELi4ELi3EEENS4_18smem_ptr_flag_bitsILi8EEENSQ_INS5_IJNSA_ILi8EEESH_EEENS5_IJSH_SB_EEEEEEEvNS4_8identityESZ_S19_vS1A_EENS_8epilogue10collective6detail29Sm90TmaWarpSpecializedAdapterINS1D_15DefaultEpilogueIaSJ_SJ_NS1C_6thread17LinearCombinationIaLi1EiiLNS1H_9ScaleType4KindE0ELNS_15FloatRoundStyleE2EaEENS1_15EpilogueDefaultEEEEEvvEEEEvNT_6ParamsE:
[----:B------:R-:W0:Y:S01]  /*0000*/  LDC R1, c[0x0][0x28] ;  /* 0x00000a00ff017b82 */ /* 0x000e220000000800 */
[----:B------:R-:W1:Y:S01]  /*0010*/  S2R R2, SR_TID.X ;  /* 0x0000000000027919 */ /* 0x000e620000002100 */
[----:B------:R-:W-:Y:S01]  /*0020*/  ELECT P0, URZ, PT ;  /* 0x00000000003f782f */ /* 0x000fe20003800000 */
[----:B------:R-:W-:Y:S01]  /*0030*/  BSSY B0, `(.L_x_0) ;  /* 0x000000f000007945 */ /* 0x000fe20003800000 */
[--C-:B-1----:R-:W-:Y:S02]  /*0040*/  SHF.R.U32.HI R0, RZ, 0x5, R2.reuse ;  /* 0x00000005ff007819 */ /* 0x102fe40000011602 */
[----:B------:R-:W-:-:S03]  /*0050*/  SHF.R.U32.HI R7, RZ, 0x7, R2 ;  /* 0x00000007ff077819 */ /* 0x000fc60000011602 */
[----:B------:R-:W1:Y:S04]  /*0060*/  SHFL.IDX PT, R3, R0, RZ, 0x1f ;  /* 0x00001fff00037589 */ /* 0x000e6800000e0000 */
[----:B------:R2:W3:Y:S01]  /*0070*/  SHFL.IDX PT, R10, R7, RZ, 0x1f ;  /* 0x00001fff070a7589 */ /* 0x0004e200000e0000 */
[----:B-1----:R-:W-:-:S13]  /*0080*/  ISETP.NE.OR P0, PT, R3, RZ, !P0 ;  /* 0x000000ff0300720c */ /* 0x002fda0004705670 */
[----:B0-23--:R-:W-:Y:S05]  /*0090*/  @P0 BRA `(.L_x_1) ;  /* 0x0000000000200947 */ /* 0x00dfea0003800000 */
[----:B------:R-:W-:Y:S02]  /*00a0*/  ULDC.64 UR4, c[0x0][0x198] ;  /* 0x0000660000047ab9 */ /* 0x000fe40000000a00 */
[----:B------:R-:W-:Y:S02]  /*00b0*/  UIADD3 UR6, UP0, UR4, 0xf0, URZ ;  /* 0x000000f004067890 */ /* 0x000fe4000ff1e03f */
[----:B------:R-:W-:Y:S02]  /*00c0*/  UIADD3 UR4, UP1, UR4, 0x1f0, URZ ;  /* 0x000001f004047890 */ /* 0x000fe4000ff3e03f */
[----:B------:R-:W-:Y:S02]  /*00d0*/  UIADD3.X UR7, URZ, UR5, URZ, UP0, !UPT ;  /* 0x000000053f077290 */ /* 0x000fe400087fe43f */
[----:B------:R-:W-:-:S07]  /*00e0*/  UIADD3.X UR5, URZ, UR5, URZ, UP1, !UPT ;  /* 0x000000053f057290 */ /* 0x000fce0008ffe43f */
[----:B------:R0:W-:Y:S02]  /*00f0*/  UTMACCTL.PF [UR6] ;  /* 0x00000000060079b9 */ /* 0x0001e40008040000 */
[----:B------:R0:W-:Y:S02]  /*0100*/  UTMACCTL.PF [UR4] ;  /* 0x00000000040079b9 */ /* 0x0001e40008040000 */
[----:B0-----:R-:W-:Y:S01]  /*0110*/  NOP ;  /* 0x0000000000007918 */ /* 0x001fe20000000000 */
.L_x_1:
[----:B------:R-:W-:Y:S05]  /*0120*/  BSYNC B0 ;  /* 0x0000000000007941 */ /* 0x000fea0003800000 */
.L_x_0:
[----:B------:R-:W0:Y:S02]  /*0130*/  SHFL.IDX PT, R4, R0, RZ, 0x1f ;  /* 0x00001fff00047589 */ /* 0x000e2400000e0000 */
[----:B0-----:R-:W-:-:S13]  /*0140*/  ISETP.NE.AND P0, PT, R4, RZ, PT ;  /* 0x000000ff0400720c */ /* 0x001fda0003f05270 */
[----:B------:R-:W-:Y:S05]  /*0150*/  @P0 BRA `(.L_x_2) ;  /* 0x00000004000c0947 */ /* 0x000fea0003800000 */
[----:B------:R-:W-:Y:S01]  /*0160*/  ELECT P0, URZ, PT ;  /* 0x00000000003f782f */ /* 0x000fe20003800000 */
[----:B------:R-:W-:-:S12]  /*0170*/  BSSY B0, `(.L_x_2) ;  /* 0x0000041000007945 */ /* 0x000fd80003800000 */
[----:B------:R-:W-:Y:S05]  /*0180*/  @!P0 BRA `(.L_x_3) ;  /* 0x0000000000fc8947 */ /* 0x000fea0003800000 */
[----:B------:R-:W0:Y:S01]  /*0190*/  S2UR UR8, SR_CgaCtaId ;  /* 0x00000000000879c3 */ /* 0x000e220000008800 */
[----:B------:R-:W-:Y:S01]  /*01a0*/  UMOV UR4, 0x400 ;  /* 0x0000040000047882 */ /* 0x000fe20000000000 */
[----:B------:R-:W-:Y:S01]  /*01b0*/  UMOV UR5, 0x1 ;  /* 0x0000000100057882 */ /* 0x000fe20000000000 */
[----:B------:R-:W-:Y:S02]  /*01c0*/  UMOV UR6, 0x100 ;  /* 0x0000010000067882 */ /* 0x000fe40000000000 */
[----:B------:R-:W-:-:S04]  /*01d0*/  UIADD3 UR6, -UR6, 0x100000, URZ ;  /* 0x0010000006067890 */ /* 0x000fc8000fffe13f */
[----:B------:R-:W-:Y:S02]  /*01e0*/  USHF.L.U32 UR7, UR6, 0xb, URZ ;  /* 0x0000000b06077899 */ /* 0x000fe4000800063f */
[----:B------:R-:W-:Y:S02]  /*01f0*/  USHF.L.U32 UR6, UR6, 0x1, URZ ;  /* 0x0000000106067899 */ /* 0x000fe4000800063f */
[----:B0-----:R-:W-:Y:S02]  /*0200*/  ULEA UR8, UR8, UR4, 0x18 ;  /* 0x0000000408087291 */ /* 0x001fe4000f8ec03f */
[----:B------:R-:W-:-:S04]  /*0210*/  UIADD3 UR4, -UR5, 0x100000, URZ ;  /* 0x0010000005047890 */ /* 0x000fc8000fffe13f */
[----:B------:R-:W-:Y:S02]  /*0220*/  USHF.L.U32 UR5, UR4, 0xb, URZ ;  /* 0x0000000b04057899 */ /* 0x000fe4000800063f */
[----:B------:R-:W-:Y:S01]  /*0230*/  USHF.L.U32 UR4, UR4, 0x1, URZ ;  /* 0x0000000104047899 */ /* 0x000fe2000800063f */
[----:B------:R-:W0:Y:S11]  /*0240*/  FENCE.VIEW.ASYNC.S ;  /* 0x00000000000073c6 */ /* 0x000e360000000000 */
[----:B0-----:R0:W1:Y:S01]  /*0250*/  SYNCS.EXCH.64 URZ, [UR8], UR4 ;  /* 0x00000004083f75b2 */ /* 0x0010620008000100 */
[----:B------:R0:W2:Y:S01]  /*0260*/  SYNCS.EXCH.64 URZ, [UR8+0xc8], UR6 ;  /* 0x0000c806083f75b2 */ /* 0x0000a20008000100 */
[----:B------:R0:W3:Y:S01]  /*0270*/  SYNCS.EXCH.64 URZ, [UR8+0x8], UR4 ;  /* 0x00000804083f75b2 */ /* 0x0000e20008000100 */
[----:B------:R0:W4:Y:S01]  /*0280*/  SYNCS.EXCH.64 URZ, [UR8+0xd0], UR6 ;  /* 0x0000d006083f75b2 */ /* 0x0001220008000100 */
[----:B------:R0:W0:Y:S01]  /*0290*/  SYNCS.EXCH.64 URZ, [UR8+0x10], UR4 ;  /* 0x00001004083f75b2 */ /* 0x0000220008000100 */
        /* <DEDUP_REMOVED lines=45> */
[----:B-1234-:R-:W-:Y:S01]  /*0570*/  NOP ;  /* 0x0000000000007918 */ /* 0x01efe20000000000 */
.L_x_3:
[----:B0-----:R-:W-:Y:S05]  /*0580*/  BSYNC B0 ;  /* 0x0000000000007941 */ /* 0x001fea0003800000 */
.L_x_2:
[----:B------:R-:W0:Y:S01]  /*0590*/  SHFL.IDX PT, R0, R0, RZ, 0x1f ;  /* 0x00001fff00007589 */ /* 0x000e2200000e0000 */
[----:B------:R-:W-:Y:S01]  /*05a0*/  ELECT P0, URZ, PT ;  /* 0x00000000003f782f */ /* 0x000fe20003800000 */
[----:B------:R-:W1:Y:S01]  /*05b0*/  LDC R19, c[0x0][0x65c] ;  /* 0x00019700ff137b82 */ /* 0x000e620000000800 */
[----:B------:R-:W-:Y:S01]  /*05c0*/  UMOV UR4, 0x20 ;  /* 0x0000002000047882 */ /* 0x000fe20000000000 */
[----:B------:R-:W2:Y:S01]  /*05d0*/  S2R R6, SR_CTAID.Y ;  /* 0x0000000000067919 */ /* 0x000ea20000002600 */
[----:B------:R-:W-:Y:S01]  /*05e0*/  NOP ;  /* 0x0000000000007918 */ /* 0x000fe20000000000 */
[----:B------:R-:W-:Y:S01]  /*05f0*/  ISETP.NE.AND P2, PT, R10, RZ, PT ;  /* 0x000000ff0a00720c */ /* 0x000fe20003f45270 */
[----:B------:R-:W-:Y:S01]  /*0600*/  NOP ;  /* 0x0000000000007918 */ /* 0x000fe20000000000 */
[----:B------:R-:W3:Y:S01]  /*0610*/  S2R R4, SR_CTAID.X ;  /* 0x0000000000047919 */ /* 0x000ee20000002500 */
[----:B------:R-:W-:Y:S01]  /*0620*/  IMAD.MOV.U32 R5, RZ, RZ, RZ ;  /* 0x000000ffff057224 */ /* 0x000fe200078e00ff */
[----:B0-----:R-:W-:-:S02]  /*0630*/  ISETP.NE.OR P0, PT, R0, RZ, !P0 ;  /* 0x000000ff0000720c */ /* 0x001fc40004705670 */
[----:B-1----:R-:W-:-:S04]  /*0640*/  ISETP.NE.AND P3, PT, R19, 0x1, PT ;  /* 0x000000011300780c */ /* 0x002fc80003f65270 */
[----:B------:R-:W-:Y:S02]  /*0650*/  P2R R0, PR, RZ, 0x8 ;  /* 0x00000008ff007803 */ /* 0x000fe40000000000 */
[----:B------:R-:W-:-:S04]  /*0660*/  SHF.R.S32.HI R0, RZ, 0x1f, R3 ;  /* 0x0000001fff007819 */ /* 0x000fc80000011403 */
[----:B------:R-:W-:Y:S01]  /*0670*/  LEA.HI R0, R0, R3, RZ, 0x2 ;  /* 0x0000000300007211 */ /* 0x000fe200078f10ff */
[----:B------:R-:W-:Y:S01]  /*0680*/  VOTEU.ALL UP0, P0 ;  /* 0x00000000003f7886 */ /* 0x000fe20000000000 */
[----:B------:R-:W-:Y:S01]  /*0690*/  VOTEU.ALL UP1, P0 ;  /* 0x00000000003f7886 */ /* 0x000fe20000020000 */
[----:B------:R-:W3:Y:S01]  /*06a0*/  @P3 LDC R17, c[0x0][0x10] ;  /* 0x00000400ff113b82 */ /* 0x000ee20000000800 */
[----:B------:R-:W-:Y:S01]  /*06b0*/  LOP3.LUT R0, R0, 0xfffffffc, RZ, 0xc0, !PT ;  /* 0xfffffffc00007812 */ /* 0x000fe200078ec0ff */
[----:B--2---:R-:W-:Y:S01]  /*06c0*/  @P3 IMAD.MOV.U32 R8, RZ, RZ, R6 ;  /* 0x000000ffff083224 */ /* 0x004fe200078e0006 */
[----:B------:R-:W-:Y:S01]  /*06d0*/  @!UP0 UMOV UR6, 0x400 ;  /* 0x0000040000068882 */ /* 0x000fe20000000000 */
[----:B------:R-:W-:-:S04]  /*06e0*/  @!UP0 UIADD3 UR4, -UR4, 0x100000, URZ ;  /* 0x0010000004048890 */ /* 0x000fc8000fffe13f */
[----:B------:R-:W-:Y:S02]  /*06f0*/  @!UP0 USHF.L.U32 UR5, UR4, 0xb, URZ ;  /* 0x0000000b04058899 */ /* 0x000fe4000800063f */
[----:B------:R-:W-:Y:S01]  /*0700*/  @!UP0 USHF.L.U32 UR4, UR4, 0x1, URZ ;  /* 0x0000000104048899 */ /* 0x000fe2000800063f */
[----:B------:R-:W-:Y:S02]  /*0710*/  @P3 IMAD.MOV.U32 R9, RZ, RZ, RZ ;  /* 0x000000ffff093224 */ /* 0x000fe400078e00ff */
[----:B------:R-:W-:Y:S01]  /*0720*/  IMAD.IADD R0, R3, 0x1, -R0 ;  /* 0x0000000103007824 */ /* 0x000fe200078e0a00 */
[----:B------:R-:W0:Y:S01]  /*0730*/  @!UP0 S2UR UR7, SR_CgaCtaId ;  /* 0x00000000000789c3 */ /* 0x000e220000008800 */
[----:B------:R-:W-:-:S03]  /*0740*/  @P3 IMAD.MOV.U32 R3, RZ, RZ, RZ ;  /* 0x000000ffff033224 */ /* 0x000fc600078e00ff */
[----:B------:R-:W-:-:S04]  /*0750*/  ISETP.NE.AND P1, PT, R0, 0x3, PT ;  /* 0x000000030000780c */ /* 0x000fc80003f25270 */
[----:B------:R-:W1:Y:S01]  /*0760*/  @!P3 LDC R11, c[0x0][0xc] ;  /* 0x00000300ff0bbb82 */ /* 0x000e620000000800 */
[----:B---3--:R-:W-:-:S04]  /*0770*/  @P3 IMAD.WIDE.U32 R16, R4, R17, R8 ;  /* 0x0000001104103225 */ /* 0x008fc800078e0008 */
[----:B------:R-:W-:Y:S01]  /*0780*/  @P3 IMAD.IADD R17, R17, 0x1, R3 ;  /* 0x0000000111113824 */ /* 0x000fe200078e0203 */
[----:B------:R-:W-:Y:S01]  /*0790*/  LOP3.LUT R3, R2, 0x7f, RZ, 0xc0, !PT ;  /* 0x0000007f02037812 */ /* 0x000fe200078ec0ff */
[----:B0-----:R-:W-:Y:S01]  /*07a0*/  @!UP0 ULEA UR8, UR7, UR6, 0x18 ;  /* 0x0000000607088291 */ /* 0x001fe2000f8ec03f */
[----:B------:R-:W-:Y:S02]  /*07b0*/  VOTEU.ALL UP0, P0 ;  /* 0x00000000003f7886 */ /* 0x000fe40000000000 */
[----:B------:R-:W-:Y:S01]  /*07c0*/  ULDC UR6, c[0x0][0xc] ;  /* 0x0000030000067ab9 */ /* 0x000fe20000000800 */
[----:B------:R-:W-:Y:S01]  /*07d0*/  ISETP.EQ.OR P0, PT, R0, RZ, !P1 ;  /* 0x000000ff0000720c */ /* 0x000fe20004f02670 */
[----:B------:R-:W-:-:S03]  /*07e0*/  ULDC UR7, c[0x0][0x10] ;  /* 0x0000040000077ab9 */ /* 0x000fc60000000800 */
[C---:B------:R-:W-:Y:S01]  /*07f0*/  ISETP.EQ.AND P0, PT, R10.reuse, RZ, P0 ;  /* 0x000000ff0a00720c */ /* 0x040fe20000702270 */
[----:B------:R-:W-:Y:S02]  /*0800*/  VIADD R10, R10, 0xffffffff ;  /* 0xffffffff0a0a7836 */ /* 0x000fe40000000000 */
[----:B-1----:R-:W-:Y:S01]  /*0810*/  @!P3 IMAD.WIDE.U32 R8, R11, R6, R4 ;  /* 0x000000060b08b225 */ /* 0x002fe200078e0004 */
[----:B------:R-:W0:Y:S02]  /*0820*/  FENCE.VIEW.ASYNC.S ;  /* 0x00000000000073c6 */ /* 0x000e240000000000 */
[----:B0-----:R-:W0:Y:S01]  /*0830*/  @!UP0 SYNCS.EXCH.64 URZ, [UR8+0x1a0], UR4 ;  /* 0x0001a004083f85b2 */ /* 0x001e220008000100 */
[----:B------:R-:W-:Y:S02]  /*0840*/  SEL R18, RZ, 0x1, !P0 ;  /* 0x00000001ff127807 */ /* 0x000fe40004000000 */
[----:B------:R-:W-:Y:S01]  /*0850*/  ISETP.GE.U32.AND P1, PT, R10, 0x2, PT ;  /* 0x000000020a00780c */ /* 0x000fe20003f26070 */
[----:B------:R-:W-:-:S02]  /*0860*/  @!P3 IMAD.MOV.U32 R16, RZ, RZ, R8 ;  /* 0x000000ffff10b224 */ /* 0x000fc400078e0008 */
[----:B------:R-:W-:Y:S01]  /*0870*/  @!P3 IMAD.MOV.U32 R17, RZ, RZ, R9 ;  /* 0x000000ffff11b224 */ /* 0x000fe200078e0009 */
[----:B------:R-:W-:Y:S01]  /*0880*/  SEL R18, R18, 0x2, P1 ;  /* 0x0000000212127807 */ /* 0x000fe20000800000 */
[----:B------:R1:W0:Y:S01]  /*0890*/  @!UP1 SYNCS.EXCH.64 URZ, [UR8+0x1a8], UR4 ;  /* 0x0001a804083f95b2 */ /* 0x0002220008000100 */
[----:B------:R-:W-:Y:S01]  /*08a0*/  NOP ;  /* 0x0000000000007918 */ /* 0x000fe20000000000 */
[----:B-1----:R-:W-:-:S03]  /*08b0*/  UIMAD.WIDE.U32 UR4, UR6, UR7, URZ ;  /* 0x00000007060472a5 */ /* 0x002fc6000f8e003f */
[----:B------:R-:W-:Y:S02]  /*08c0*/  ULDC UR6, c[0x0][0x14] ;  /* 0x0000050000067ab9 */ /* 0x000fe40000000800 */
[----:B------:R-:W-:Y:S02]  /*08d0*/  UIMAD.WIDE.U32 UR36, UR4, UR6, URZ ;  /* 0x00000006042472a5 */ /* 0x000fe4000f8e003f */
[----:B------:R-:W-:-:S04]  /*08e0*/  UIMAD UR42, UR5, UR6, URZ ;  /* 0x00000006052a72a4 */ /* 0x000fc8000f8e023f */
[----:B------:R-:W-:Y:S01]  /*08f0*/  UIADD3 UR42, UR37, UR42, URZ ;  /* 0x0000002a252a7290 */ /* 0x000fe2000fffe03f */
[----:B0-----:R-:W-:Y:S06]  /*0900*/  BAR.SYNC.DEFER_BLOCKING 0x0 ;  /* 0x0000000000007b1d */ /* 0x001fec0000010000 */
[----:B------:R-:W-:Y:S05]  /*0910*/  @!P2 BRA `(.L_x_4) ;  /* 0x000000240040a947 */ /* 0x000fea0003800000 */
[----:B------:R-:W-:-:S13]  /*0920*/  ISETP.GT.U32.AND P0, PT, R10, 0x1, PT ;  /* 0x000000010a00780c */ /* 0x000fda0003f04070 */
[----:B------:R-:W-:Y:S05]  /*0930*/  @P0 EXIT ;  /* 0x000000000000094d */ /* 0x000fea0003800000 */
[----:B------:R-:W-:Y:S01]  /*0940*/  ULDC.64 UR4, c[0x0][0x650] ;  /* 0x0001940000047ab9 */ /* 0x000fe20000000a00 */
[----:B------:R-:W-:Y:S01]  /*0950*/  PRMT R0, RZ, 0x7610, R0 ;  /* 0x00007610ff007816 */ /* 0x000fe20000000000 */
[----:B------:R-:W-:Y:S01]  /*0960*/  IMAD.MOV.U32 R42, RZ, RZ, -0x1 ;  /* 0xffffffffff2a7424 */ /* 0x000fe200078e00ff */
[----:B------:R-:W-:Y:S01]  /*0970*/  ISETP.GE.U32.AND P0, PT, R16, UR4, PT ;  /* 0x0000000410007c0c */ /* 0x000fe2000bf06070 */
[----:B------:R-:W-:Y:S02]  /*0980*/  IMAD.MOV.U32 R41, RZ, RZ, -0x1 ;  /* 0xffffffffff297424 */ /* 0x000fe400078e00ff */
[----:B------:R-:W-:Y:S01]  /*0990*/  IMAD.MOV.U32 R43, RZ, RZ, -0x1 ;  /* 0xffffffffff2b7424 */ /* 0x000fe200078e00ff */
[----:B------:R-:W-:-:S13]  /*09a0*/  ISETP.GE.U32.AND.EX P0, PT, R17, UR5, PT, P0 ;  /* 0x0000000511007c0c */ /* 0x000fda000bf06100 */
[----:B------:R-:W-:Y:S05]  /*09b0*/  @P0 BRA `(.L_x_5) ;  /* 0x0000000400540947 */ /* 0x000fea0003800000 */
[----:B------:R-:W0:Y:S01]  /*09c0*/  LDC.64 R20, c[0x0][0x628] ;  /* 0x00018a00ff147b82 */ /* 0x000e220000000a00 */
[----:B------:R-:W-:Y:S02]  /*09d0*/  IMAD.MOV.U32 R8, RZ, RZ, R16 ;  /* 0x000000ffff087224 */ /* 0x000fe400078e0010 */
[----:B------:R-:W-:-:S05]  /*09e0*/  IMAD.MOV.U32 R9, RZ, RZ, R17 ;  /* 0x000000ffff097224 */ /* 0x000fca00078e0011 */
[----:B------:R-:W1:Y:S08]  /*09f0*/  LDC R0, c[0x0][0x630] ;  /* 0x00018c00ff007b82 */ /* 0x000e700000000800 */
[----:B------:R-:W2:Y:S01]  /*0a00*/  LDC.64 R22, c[0x0][0x620] ;  /* 0x00018800ff167b82 */ /* 0x000ea20000000a00 */
[----:B0-----:R-:W-:-:S04]  /*0a10*/  ISETP.NE.U32.AND P0, PT, R20, RZ, PT ;  /* 0x000000ff1400720c */ /* 0x001fc80003f05070 */
[----:B------:R-:W-:-:S13]  /*0a20*/  ISETP.NE.AND.EX P0, PT, R21, RZ, PT, P0 ;  /* 0x000000ff1500720c */ /* 0x000fda0003f05300 */
[----:B-12---:R-:W-:Y:S05]  /*0a30*/  @!P0 BRA `(.L_x_6) ;  /* 0x0000000000288947 */ /* 0x006fea0003800000 */
[----:B------:R-:W0:Y:S02]  /*0a40*/  LDC R13, c[0x0][0x634] ;  /* 0x00018d00ff0d7b82 */ /* 0x000e240000000800 */
[----:B0-----:R-:W-:-:S05]  /*0a50*/  IADD3 R13, P0, R16, R13, RZ ;  /* 0x0000000d100d7210 */ /* 0x001fca0007f1e0ff */
[----:B------:R-:W-:-:S04]  /*0a60*/  IMAD.X R15, RZ, RZ, R17, P0 ;  /* 0x000000ffff0f7224 */ /* 0x000fc800000e0611 */
[----:B------:R-:W-:-:S04]  /*0a70*/  IMAD.WIDE.U32 R8, R15, R20, RZ ;  /* 0x000000140f087225 */ /* 0x000fc800078e00ff */
[----:B------:R-:W-:-:S04]  /*0a80*/  IMAD.WIDE.U32 R10, P0, R13, R21, R8 ;  /* 0x000000150d0a7225 */ /* 0x000fc80007800008 */
[----:B------:R-:W-:-:S04]  /*0a90*/  IMAD.WIDE.U32 R8, R13, R20, RZ ;  /* 0x000000140d087225 */ /* 0x000fc800078e00ff */
[----:B------:R-:W-:Y:S01]  /*0aa0*/  IMAD.X R13, RZ, RZ, RZ, P0 ;  /* 0x000000ffff0d7224 */ /* 0x000fe200000e06ff */
[----:B------:R-:W-:Y:S01]  /*0ab0*/  IADD3 RZ, P0, R9, R10, RZ ;  /* 0x0000000a09ff7210 */ /* 0x000fe20007f1e0ff */
[----:B------:R-:W-:-:S04]  /*0ac0*/  IMAD.MOV.U32 R12, RZ, RZ, R11 ;  /* 0x000000ffff0c7224 */ /* 0x000fc800078e000b */
[----:B------:R-:W-:-:S08]  /*0ad0*/  IMAD.WIDE.U32.X R8, R15, R21, R12, P0 ;  /* 0x000000150f087225 */ /* 0x000fd000000e040c */
.L_x_6:
[-CC-:B------:R-:W-:Y:S01]  /*0ae0*/  SHF.R.U64 R43, R8, R0.reuse, R9.reuse ;  /* 0x00000000082b7219 */ /* 0x180fe20000001209 */
[----:B------:R-:W0:Y:S01]  /*0af0*/  LDC R12, c[0x0][0x618] ;  /* 0x00018600ff0c7b82 */ /* 0x000e220000000800 */
[----:B------:R-:W-:Y:S01]  /*0b00*/  SHF.R.U32.HI R5, RZ, R0, R9 ;  /* 0x00000000ff057219 */ /* 0x000fe20000011609 */
[----:B------:R-:W-:Y:S01]  /*0b10*/  ULDC UR4, c[0x0][0x150] ;  /* 0x0000540000047ab9 */ /* 0x000fe20000000800 */
[----:B------:R-:W-:Y:S02]  /*0b20*/  IADD3 R11, P0, RZ, -R43, RZ ;  /* 0x8000002bff0b7210 */ /* 0x000fe40007f1e0ff */
[----:B------:R-:W-:-:S03]  /*0b30*/  I2FP.F32.U32 R0, R4 ;  /* 0x0000000400007245 */ /* 0x000fc60000201000 */
[----:B------:R-:W1:Y:S01]  /*0b40*/  LDC.64 R24, c[0x0][0x640] ;  /* 0x00019000ff187b82 */ /* 0x000e620000000a00 */
[----:B------:R-:W-:Y:S02]  /*0b50*/  IMAD.X R13, RZ, RZ, ~R5, P0 ;  /* 0x000000ffff0d7224 */ /* 0x000fe400000e0e05 */
[----:B------:R-:W-:Y:S01]  /*0b60*/  FMUL R0, R0, UR4 ;  /* 0x0000000400007c20 */ /* 0x000fe20008400000 */
[----:B------:R-:W-:Y:S01]  /*0b70*/  IMAD.WIDE.U32 R8, R11, R22, R16 ;  /* 0x000000160b087225 */ /* 0x000fe200078e0010 */
[----:B------:R-:W-:-:S03]  /*0b80*/  ULDC UR4, c[0x0][0x154] ;  /* 0x0000550000047ab9 */ /* 0x000fc60000000800 */
[----:B------:R-:W-:Y:S01]  /*0b90*/  IMAD R10, R13, R22, RZ ;  /* 0x000000160d0a7224 */ /* 0x000fe200078e02ff */
[----:B------:R-:W2:Y:S01]  /*0ba0*/  LDC R5, c[0x0][0x144] ;  /* 0x00005100ff057b82 */ /* 0x000ea20000000800 */
[----:B------:R-:W3:Y:S02]  /*0bb0*/  F2I.U32.TRUNC.NTZ R0, R0 ;  /* 0x0000000000007305 */ /* 0x000ee4000020f000 */
[----:B------:R-:W-:-:S04]  /*0bc0*/  IMAD R11, R11, R23, R10 ;  /* 0x000000170b0b7224 */ /* 0x000fc800078e020a */
[----:B------:R-:W-:Y:S01]  /*0bd0*/  IMAD.IADD R9, R9, 0x1, R11 ;  /* 0x0000000109097824 */ /* 0x000fe200078e020b */
[----:B------:R-:W4:Y:S01]  /*0be0*/  LDC R14, c[0x0][0x608] ;  /* 0x00018200ff0e7b82 */ /* 0x000f220000000800 */
[----:B------:R-:W-:-:S03]  /*0bf0*/  IMAD.MOV.U32 R11, RZ, RZ, -0x1 ;  /* 0xffffffffff0b7424 */ /* 0x000fc600078e00ff */
[--C-:B0-----:R-:W-:Y:S02]  /*0c00*/  SHF.R.U64 R20, R8, R12, R9.reuse ;  /* 0x0000000c08147219 */ /* 0x101fe40000001209 */
[----:B------:R-:W-:Y:S02]  /*0c10*/  I2FP.F32.U32 R8, R6 ;  /* 0x0000000600087245 */ /* 0x000fe40000201000 */
[----:B------:R-:W0:Y:S01]  /*0c20*/  LDC R22, c[0x0][0x658] ;  /* 0x00019600ff167b82 */ /* 0x000e220000000800 */
[----:B-1----:R-:W-:Y:S01]  /*0c30*/  ISETP.NE.U32.AND P0, PT, R24, RZ, PT ;  /* 0x000000ff1800720c */ /* 0x002fe20003f05070 */
[----:B---3--:R-:W-:Y:S01]  /*0c40*/  IMAD.MOV R10, RZ, RZ, -R0 ;  /* 0x000000ffff0a7224 */ /* 0x008fe200078e0a00 */
[----:B------:R-:W-:Y:S01]  /*0c50*/  SHF.R.U32.HI R9, RZ, R12, R9 ;  /* 0x0000000cff097219 */ /* 0x000fe20000011609 */
[----:B------:R-:W-:Y:S01]  /*0c60*/  FMUL R8, R8, UR4 ;  /* 0x0000000408087c20 */ /* 0x000fe20008400000 */
[----:B------:R-:W-:-:S03]  /*0c70*/  ISETP.NE.AND.EX P0, PT, R25, RZ, PT, P0 ;  /* 0x000000ff1900720c */ /* 0x000fc60003f05300 */
[----:B------:R-:W1:Y:S01]  /*0c80*/  LDC R15, c[0x0][0x148] ;  /* 0x00005200ff0f7b82 */ /* 0x000e620000000800 */
[----:B--2---:R-:W-:-:S07]  /*0c90*/  IMAD R0, R5, R10, R4 ;  /* 0x0000000a05007224 */ /* 0x004fce00078e0204 */
[----:B------:R-:W2:Y:S01]  /*0ca0*/  LDC R23, c[0x0][0x600] ;  /* 0x00018000ff177b82 */ /* 0x000ea20000000800 */
[-CC-:B----4-:R-:W-:Y:S02]  /*0cb0*/  SHF.R.U64 R28, R20, R14.reuse, R9.reuse ;  /* 0x0000000e141c7219 */ /* 0x190fe40000001209 */
[----:B------:R-:W-:Y:S01]  /*0cc0*/  SHF.R.U32.HI R5, RZ, R14, R9 ;  /* 0x0000000eff057219 */ /* 0x000fe20000011609 */
[----:B------:R-:W-:Y:S01]  /*0cd0*/  IMAD.MOV.U32 R9, RZ, RZ, 0x1 ;  /* 0x00000001ff097424 */ /* 0x000fe200078e00ff */
[----:B------:R3:W4:Y:S03]  /*0ce0*/  F2I.U32.TRUNC.NTZ R14, R8 ;  /* 0x00000008000e7305 */ /* 0x000726000020f000 */
[----:B------:R-:W1:Y:S01]  /*0cf0*/  LDC R26, c[0x0][0x648] ;  /* 0x00019200ff1a7b82 */ /* 0x000e620000000800 */
[-C--:B0-----:R-:W-:Y:S02]  /*0d00*/  SHF.L.U32 R4, R11, R22.reuse, RZ ;  /* 0x000000160b047219 */ /* 0x081fe400000006ff */
[----:B------:R-:W-:-:S02]  /*0d10*/  SHF.R.U64 R30, R28, R22, R5 ;  /* 0x000000161c1e7219 */ /* 0x000fc40000001205 */
[----:B------:R-:W-:Y:S02]  /*0d20*/  LOP3.LUT R13, RZ, R4, RZ, 0x33, !PT ;  /* 0x00000004ff0d7212 */ /* 0x000fe400078e33ff */
[-C--:B------:R-:W-:Y:S01]  /*0d30*/  SHF.R.U32.HI R5, RZ, R22.reuse, R5 ;  /* 0x00000016ff057219 */ /* 0x080fe20000011605 */
[----:B------:R-:W0:Y:S01]  /*0d40*/  LDC R27, c[0x0][0x638] ;  /* 0x00018e00ff1b7b82 */ /* 0x000e220000000800 */
[----:B------:R-:W-:Y:S01]  /*0d50*/  SHF.L.U32 R12, R9, R22, RZ ;  /* 0x00000016090c7219 */ /* 0x000fe200000006ff */
[----:B------:R-:W-:-:S06]  /*0d60*/  IMAD.MOV.U32 R4, RZ, RZ, R30 ;  /* 0x000000ffff047224 */ /* 0x000fcc00078e001e */
[----:B------:R-:W0:Y:S01]  /*0d70*/  LDC R42, c[0x0][0x610] ;  /* 0x00018400ff2a7b82 */ /* 0x000e220000000800 */
[----:B---34-:R-:W-:Y:S05]  /*0d80*/  @!P0 BRA `(.L_x_7) ;  /* 0x0000000000288947 */ /* 0x018fea0003800000 */
[----:B------:R-:W3:Y:S02]  /*0d90*/  LDC R11, c[0x0][0x64c] ;  /* 0x00019300ff0b7b82 */ /* 0x000ee40000000800 */
[----:B---3--:R-:W-:-:S05]  /*0da0*/  IADD3 R11, P0, R30, R11, RZ ;  /* 0x0000000b1e0b7210 */ /* 0x008fca0007f1e0ff */
        /* <DEDUP_REMOVED lines=8> */
.L_x_7:
[----:B-1----:R-:W-:Y:S01]  /*0e30*/  SHF.R.U64 R4, R4, R26, R5 ;  /* 0x0000001a04047219 */ /* 0x002fe20000001205 */
[----:B--2---:R-:W-:Y:S01]  /*0e40*/  VIADD R5, R23, 0xffffffff ;  /* 0xffffffff17057836 */ /* 0x004fe20000000000 */
[----:B------:R-:W-:Y:S01]  /*0e50*/  LOP3.LUT R13, R28, R13, RZ, 0xc0, !PT ;  /* 0x0000000d1c0d7212 */ /* 0x000fe200078ec0ff */
[----:B------:R-:W-:Y:S02]  /*0e60*/  IMAD.MOV R14, RZ, RZ, -R14 ;  /* 0x000000ffff0e7224 */ /* 0x000fe400078e0a0e */
[----:B------:R-:W-:Y:S01]  /*0e70*/  IMAD.MOV R8, RZ, RZ, -R4 ;  /* 0x000000ffff087224 */ /* 0x000fe200078e0a04 */
[----:B------:R-:W-:Y:S01]  /*0e80*/  LOP3.LUT R5, R20, R5, RZ, 0xc0, !PT ;  /* 0x0000000514057212 */ /* 0x000fe200078ec0ff */
[----:B------:R-:W-:Y:S02]  /*0e90*/  IMAD R13, R12, R4, R13 ;  /* 0x000000040c0d7224 */ /* 0x000fe400078e020d */
[----:B------:R-:W-:Y:S02]  /*0ea0*/  @P3 IMAD R0, R15, R14, R6 ;  /* 0x0000000e0f003224 */ /* 0x000fe400078e0206 */
[----:B0-----:R-:W-:-:S02]  /*0eb0*/  IMAD R4, R8, R27, R30 ;  /* 0x0000001b08047224 */ /* 0x001fc400078e021e */
[----:B------:R-:W-:Y:S02]  /*0ec0*/  IMAD R42, R13, R42, R0 ;  /* 0x0000002a0d2a7224 */ /* 0x000fe400078e0200 */
[----:B------:R-:W-:Y:S02]  /*0ed0*/  IMAD R5, R4, R23, R5 ;  /* 0x0000001704057224 */ /* 0x000fe400078e0205 */
[----:B------:R-:W-:-:S03]  /*0ee0*/  IMAD.MOV.U32 R0, RZ, RZ, 0x1 ;  /* 0x00000001ff007424 */ /* 0x000fc600078e00ff */
[----:B------:R-:W-:Y:S02]  /*0ef0*/  SEL R41, R5, R42, !P3 ;  /* 0x0000002a05297207 */ /* 0x000fe40005800000 */
[----:B------:R-:W-:-:S07]  /*0f00*/  SEL R42, R42, R5, !P3 ;  /* 0x000000052a2a7207 */ /* 0x000fce0005800000 */
.L_x_5:
[----:B------:R-:W-:-:S08]  /*0f10*/  NOP ;  /* 0x0000000000007918 */ /* 0x000fd00000000000 */
[----:B------:R-:W0:Y:S02]  /*0f20*/  USETMAXREG.TRY_ALLOC.CTAPOOL UP0, 0xe8 ;  /* 0x000000e8000079c8 */ /* 0x000e240008000600 */
[----:B0-----:R-:W-:-:S13]  /*0f30*/  PLOP3.LUT P0, PT, PT, PT, UP0, 0x80, 0x0 ;  /* 0x000000000000781c */ /* 0x001fda0003f0f008 */
[----:B------:R-:W-:Y:S05]  /*0f40*/  @!P0 BRA `(.L_x_5) ;  /* 0xfffffffc00f08947 */ /* 0x000fea000383ffff */
[----:B------:R-:W-:Y:S01]  /*0f50*/  ULDC.64 UR4, c[0x0][0x598] ;  /* 0x0001660000047ab9 */ /* 0x000fe20000000a00 */
[----:B------:R-:W-:Y:S01]  /*0f60*/  ULDC.64 UR38, c[0x0][0x208] ;  /* 0x0000820000267ab9 */ /* 0x000fe20000000a00 */
[----:B------:R-:W-:-:S04]  /*0f70*/  ISETP.NE.U32.AND P0, PT, RZ, UR4, PT ;  /* 0x00000004ff007c0c */ /* 0x000fc8000bf05070 */
[----:B------:R-:W-:-:S13]  /*0f80*/  ISETP.NE.AND.EX P0, PT, RZ, UR5, PT, P0 ;  /* 0x00000005ff007c0c */ /* 0x000fda000bf05300 */
[----:B------:R-:W-:Y:S05]  /*0f90*/  @!P0 BRA `(.L_x_8) ;  /* 0x00000000001c8947 */ /* 0x000fea0003800000 */
[----:B------:R-:W0:Y:S02]  /*0fa0*/  LDC.64 R4, c[0x0][0x598] ;  /* 0x00016600ff047b82 */ /* 0x000e240000000a00 */
[----:B0-----:R-:W2:Y:S02]  /*0fb0*/  LDG.E.64 R4, desc[UR38][R4.64] ;  /* 0x0000002604047981 */ /* 0x001ea4000c1e1b00 */
[----:B--2---:R-:W-:-:S04]  /*0fc0*/  ISETP.NE.U32.AND P0, PT, R4, RZ, PT ;  /* 0x000000ff0400720c */ /* 0x004fc80003f05070 */
[----:B------:R-:W-:-:S13]  /*0fd0*/  ISETP.NE.AND.EX P0, PT, R5, RZ, PT, P0 ;  /* 0x000000ff0500720c */ /* 0x000fda0003f05300 */
[----:B------:R-:W-:Y:S05]  /*0fe0*/  @!P0 BRA `(.L_x_8) ;  /* 0x0000000000088947 */ /* 0x000fea0003800000 */
[----:B------:R0:W5:Y:S01]  /*0ff0*/  LD.E R32, desc[UR38][R4.64] ;  /* 0x0000002604207980 */ /* 0x000162000c101900 */
[----:B------:R-:W-:Y:S05]  /*1000*/  BRA `(.L_x_9) ;  /* 0x0000000000247947 */ /* 0x000fea0003800000 */
.L_x_8:
[----:B------:R-:W-:Y:S02]  /*1010*/  ULDC.64 UR4, c[0x0][0x588] ;  /* 0x0001620000047ab9 */ /* 0x000fe40000000a00 */
[----:B------:R-:W-:-:S04]  /*1020*/  ISETP.NE.U32.AND P0, PT, RZ, UR4, PT ;  /* 0x00000004ff007c0c */ /* 0x000fc8000bf05070 */
[----:B------:R-:W-:-:S13]  /*1030*/  ISETP.NE.AND.EX P0, PT, RZ, UR5, PT, P0 ;  /* 0x00000005ff007c0c */ /* 0x000fda000bf05300 */
[----:B------:R-:W-:Y:S05]  /*1040*/  @!P0 BRA `(.L_x_10) ;  /* 0x00000000000c8947 */ /* 0x000fea0003800000 */
[----:B------:R-:W0:Y:S02]  /*1050*/  LDC.64 R32, c[0x0][0x588] ;  /* 0x00016200ff207b82 */ /* 0x000e240000000a00 */
[----:B0-----:R1:W5:Y:S01]  /*1060*/  LDG.E R32, desc[UR38][R32.64] ;  /* 0x0000002620207981 */ /* 0x001362000c1e1900 */
[----:B------:R-:W-:Y:S05]  /*1070*/  BRA `(.L_x_9) ;  /* 0x0000000000087947 */ /* 0x000fea0003800000 */
.L_x_10:
[----:B------:R-:W-:Y:S02]  /*1080*/  ULDC UR4, c[0x0][0x580] ;  /* 0x0001600000047ab9 */ /* 0x000fe40000000800 */
[----:B------:R-:W-:-:S07]  /*1090*/  IMAD.U32 R32, RZ, RZ, UR4 ;  /* 0x00000004ff207e24 */ /* 0x000fce000f8e00ff */
.L_x_9:
[----:B------:R-:W-:Y:S02]  /*10a0*/  ULDC.64 UR4, c[0x0][0x5a0] ;  /* 0x0001680000047ab9 */ /* 0x000fe40000000a00 */
[----:B------:R-:W-:-:S04]  /*10b0*/  ISETP.NE.U32.AND P0, PT, RZ, UR4, PT ;  /* 0x00000004ff007c0c */ /* 0x000fc8000bf05070 */
[----:B------:R-:W-:-:S13]  /*10c0*/  ISETP.NE.AND.EX P0, PT, RZ, UR5, PT, P0 ;  /* 0x00000005ff007c0c */ /* 0x000fda000bf05300 */
[----:B------:R-:W-:Y:S05]  /*10d0*/  @!P0 BRA `(.L_x_11) ;  /* 0x00000000001c8947 */ /* 0x000fea0003800000 */
[----:B0-----:R-:W0:Y:S02]  /*10e0*/  LDC.64 R4, c[0x0][0x5a0] ;  /* 0x00016800ff047b82 */ /* 0x001e240000000a00 */
[----:B0-----:R-:W2:Y:S02]  /*10f0*/  LDG.E.64 R4, desc[UR38][R4.64] ;  /* 0x0000002604047981 */ /* 0x001ea4000c1e1b00 */
[----:B--2---:R-:W-:-:S04]  /*1100*/  ISETP.NE.U32.AND P0, PT, R4, RZ, PT ;  /* 0x000000ff0400720c */ /* 0x004fc80003f05070 */
[----:B------:R-:W-:-:S13]  /*1110*/  ISETP.NE.AND.EX P0, PT, R5, RZ, PT, P0 ;  /* 0x000000ff0500720c */ /* 0x000fda0003f05300 */
[----:B------:R-:W-:Y:S05]  /*1120*/  @!P0 BRA `(.L_x_11) ;  /* 0x0000000000088947 */ /* 0x000fea0003800000 */
[----:B-1----:R0:W5:Y:S01]  /*1130*/  LD.E R33, desc[UR38][R4.64] ;  /* 0x0000002604217980 */ /* 0x002162000c101900 */
[----:B------:R-:W-:Y:S05]  /*1140*/  BRA `(.L_x_12) ;  /* 0x0000000000247947 */ /* 0x000fea0003800000 */
.L_x_11:
[----:B------:R-:W-:Y:S02]  /*1150*/  ULDC.64 UR4, c[0x0][0x590] ;  /* 0x0001640000047ab9 */ /* 0x000fe40000000a00 */
[----:B------:R-:W-:-:S04]  /*1160*/  ISETP.NE.U32.AND P0, PT, RZ, UR4, PT ;  /* 0x00000004ff007c0c */ /* 0x000fc8000bf05070 */
[----:B------:R-:W-:-:S13]  /*1170*/  ISETP.NE.AND.EX P0, PT, RZ, UR5, PT, P0 ;  /* 0x00000005ff007c0c */ /* 0x000fda000bf05300 */
[----:B------:R-:W-:Y:S05]  /*1180*/  @!P0 BRA `(.L_x_13) ;  /* 0x00000000000c8947 */ /* 0x000fea0003800000 */
[----:B0-----:R-:W1:Y:S02]  /*1190*/  LDC.64 R4, c[0x0][0x590] ;  /* 0x00016400ff047b82 */ /* 0x001e640000000a00 */
[----:B-1----:R1:W5:Y:S01]  /*11a0*/  LDG.E R33, desc[UR38][R4.64] ;  /* 0x0000002604217981 */ /* 0x002362000c1e1900 */
[----:B------:R-:W-:Y:S05]  /*11b0*/  BRA `(.L_x_12) ;  /* 0x0000000000087947 */ /* 0x000fea0003800000 */
.L_x_13:
[----:B------:R-:W-:Y:S02]  /*11c0*/  ULDC UR4, c[0x0][0x584] ;  /* 0x0001610000047ab9 */ /* 0x000fe40000000800 */
[----:B-1----:R-:W-:-:S07]  /*11d0*/  IMAD.U32 R33, RZ, RZ, UR4 ;  /* 0x00000004ff217e24 */ /* 0x002fce000f8e00ff */
.L_x_12:
[----:B------:R-:W-:-:S13]  /*11e0*/  LOP3.LUT P0, RZ, R0, 0xff, RZ, 0xc0, !PT ;  /* 0x000000ff00ff7812 */ /* 0x000fda000780c0ff */
[----:B------:R-:W-:Y:S05]  /*11f0*/  @!P0 EXIT ;  /* 0x000000000000894d */ /* 0x000fea0003800000 */
[----:B------:R-:W2:Y:S01]  /*1200*/  LDC R35, c[0x0][0x658] ;  /* 0x00019600ff237b82 */ /* 0x000ea20000000800 */
[----:B------:R-:W-:Y:S01]  /*1210*/  ULDC.64 UR6, c[0x0][0x288] ;  /* 0x0000a20000067ab9 */ /* 0x000fe20000000a00 */
[----:B------:R-:W-:Y:S01]  /*1220*/  LOP3.LUT R7, R7, 0x1, RZ, 0xc0, !PT ;  /* 0x0000000107077812 */ /* 0x000fe200078ec0ff */
[----:B------:R-:W-:Y:S01]  /*1230*/  UIADD3 UR4, UR7, 0x3f, URZ ;  /* 0x0000003f07047890 */ /* 0x000fe2000fffe03f */
[----:B------:R-:W-:Y:S01]  /*1240*/  SHF.R.U32.HI R0, RZ, 0x2, R2 ;  /* 0x00000002ff007819 */ /* 0x000fe20000011602 */
[----:B01----:R-:W-:Y:S01]  /*1250*/  IMAD.MOV.U32 R4, RZ, RZ, -0x1 ;  /* 0xffffffffff047424 */ /* 0x003fe200078e00ff */
[----:B------:R-:W-:Y:S01]  /*1260*/  SHF.R.U32.HI R3, RZ, 0x1, R3 ;  /* 0x00000001ff037819 */ /* 0x000fe20000011603 */
[----:B------:R-:W-:Y:S01]  /*1270*/  USHF.R.S32.HI UR5, URZ, 0x1f, UR4 ;  /* 0x0000001f3f057899 */ /* 0x000fe20008011404 */
[----:B------:R-:W-:Y:S01]  /*1280*/  IMAD.SHL.U32 R9, R7, 0x40, RZ ;  /* 0x0000004007097824 */ /* 0x000fe200078e00ff */
[----:B------:R-:W-:Y:S01]  /*1290*/  LOP3.LUT R0, R0, 0x7, RZ, 0xc0, !PT ;  /* 0x0000000700007812 */ /* 0x000fe200078ec0ff */
[----:B------:R-:W-:Y:S01]  /*12a0*/  IMAD.MOV.U32 R6, RZ, RZ, 0x1 ;  /* 0x00000001ff067424 */ /* 0x000fe200078e00ff */
[----:B------:R-:W-:Y:S01]  /*12b0*/  LOP3.LUT R3, R3, 0x30, RZ, 0xc0, !PT ;  /* 0x0000003003037812 */ /* 0x000fe200078ec0ff */
[----:B------:R-:W-:Y:S01]  /*12c0*/  ULEA.HI UR5, UR5, UR4, URZ, 0x6 ;  /* 0x0000000405057291 */ /* 0x000fe2000f8f303f */
[--C-:B------:R-:W-:Y:S01]  /*12d0*/  LOP3.LUT R22, R9, 0x40, R0.reuse, 0xe2, !PT ;  /* 0x0000004009167812 */ /* 0x100fe200078ee200 */
[C---:B------:R-:W-:Y:S01]  /*12e0*/  IMAD.SHL.U32 R37, R2.reuse, 0x2, RZ ;  /* 0x0000000202257824 */ /* 0x040fe200078e00ff */
[----:B------:R-:W-:Y:S01]  /*12f0*/  IADD3 R0, RZ, -R3, -R0 ;  /* 0x80000003ff007210 */ /* 0x000fe20007ffe800 */
[----:B------:R-:W-:Y:S01]  /*1300*/  USHF.R.S32.HI UR43, URZ, 0x6, UR5 ;  /* 0x000000063f2b7899 */ /* 0x000fe20008011405 */
[C---:B------:R-:W-:Y:S01]  /*1310*/  LOP3.LUT R34, R2.reuse, 0x3, RZ, 0xc0, !PT ;  /* 0x0000000302227812 */ /* 0x040fe200078ec0ff */
[----:B------:R-:W-:Y:S01]  /*1320*/  IMAD.U32 R5, RZ, RZ, UR6 ;  /* 0x00000006ff057e24 */ /* 0x000fe2000f8e00ff */
[----:B------:R-:W-:Y:S01]  /*1330*/  LOP3.LUT R36, R2, 0x80, RZ, 0xc0, !PT ;  /* 0x0000008002247812 */ /* 0x000fe200078ec0ff */
[----:B------:R-:W-:Y:S01]  /*1340*/  UISETP.LT.AND UP0, UPT, UR43, 0x1, UPT ;  /* 0x000000012b00788c */ /* 0x000fe2000bf01270 */
[----:B------:R-:W-:Y:S01]  /*1350*/  IMAD R0, R7, -0x40, R0 ;  /* 0xffffffc007007824 */ /* 0x000fe200078e0200 */
[----:B------:R-:W-:Y:S01]  /*1360*/  ULDC UR4, c[0x0][0x284] ;  /* 0x0000a10000047ab9 */ /* 0x000fe20000000800 */
[----:B------:R-:W-:Y:S01]  /*1370*/  IMAD R34, R34, -0x2, R5 ;  /* 0xfffffffe22227824 */ /* 0x000fe200078e0205 */
[----:B--2---:R-:W-:Y:S01]  /*1380*/  SHF.L.U32 R4, R4, R35, RZ ;  /* 0x0000002304047219 */ /* 0x004fe200000006ff */
[----:B------:R-:W-:Y:S01]  /*1390*/  USEL UR44, UR43, 0x1, UP0 ;  /* 0x000000012b2c7887 */ /* 0x000fe20008000000 */
[----:B------:R-:W-:Y:S01]  /*13a0*/  LOP3.LUT R22, R22, R3, RZ, 0xfc, !PT ;  /* 0x0000000316167212 */ /* 0x000fe200078efcff */
[----:B------:R-:W-:Y:S01]  /*13b0*/  VIADD R39, R0, UR4 ;  /* 0x0000000400277c36 */ /* 0x000fe20008000000 */
[----:B------:R-:W-:Y:S01]  /*13c0*/  SHF.L.U32 R35, R6, R35, RZ ;  /* 0x0000002306237219 */ /* 0x000fe200000006ff */
[----:B------:R-:W-:Y:S01]  /*13d0*/  IMAD.MOV.U32 R23, RZ, RZ, RZ ;  /* 0x000000ffff177224 */ /* 0x000fe200078e00ff */
[----:B------:R-:W-:Y:S01]  /*13e0*/  LOP3.LUT R49, R18, 0x1, RZ, 0xfc, !PT ;  /* 0x0000000112317812 */ /* 0x000fe200078efcff */
[----:B------:R-:W-:Y:S01]  /*13f0*/  UIADD3 UR44, UR43, -UR44, URZ ;  /* 0x8000002c2b2c7290 */ /* 0x000fe2000fffe03f */
[----:B------:R-:W-:Y:S01]  /*1400*/  SHF.R.U32.HI R36, RZ, 0x7, R36 ;  /* 0x00000007ff247819 */ /* 0x000fe20000011624 */
[----:B------:R-:W-:Y:S01]  /*1410*/  UMOV UR40, URZ ;  /* 0x0000003f00287c82 */ /* 0x000fe20008000000 */
[----:B------:R-:W-:Y:S01]  /*1420*/  LOP3.LUT R37, R37, 0x6, RZ, 0xc0, !PT ;  /* 0x0000000625257812 */ /* 0x000fe200078ec0ff */
[----:B------:R-:W-:Y:S01]  /*1430*/  UMOV UR41, URZ ;  /* 0x0000003f00297c82 */ /* 0x000fe20008000000 */
[----:B------:R-:W-:-:S07]  /*1440*/  LOP3.LUT R38, RZ, R4, RZ, 0x33, !PT ;  /* 0x00000004ff267212 */ /* 0x000fce00078e33ff */
.L_x_51:
[----:B0-----:R-:W0:Y:S01]  /*1450*/  SHFL.IDX PT, R0, R36, RZ, 0x1f ;  /* 0x00001fff24007589 */ /* 0x001e2200000e0000 */
[----:B-1----:R-:W1:Y:S01]  /*1460*/  S2UR UR7, SR_CgaCtaId ;  /* 0x00000000000779c3 */ /* 0x002e620000008800 */
[----:B------:R-:W-:Y:S01]  /*1470*/  UMOV UR6, 0x400 ;  /* 0x0000040000067882 */ /* 0x000fe20000000000 */
[----:B0-----:R-:W-:Y:S01]  /*1480*/  R2UR UR4, R0 ;  /* 0x00000000000472ca */ /* 0x001fe200000e0000 */
[----:B-1----:R-:W-:-:S12]  /*1490*/  ULEA UR6, UR7, UR6, 0x18 ;  /* 0x0000000607067291 */ /* 0x002fd8000f8ec03f */
[----:B------:R-:W-:-:S04]  /*14a0*/  ULEA.HI UR5, UR4, UR4, URZ, 0x1 ;  /* 0x0000000404057291 */ /* 0x000fc8000f8f083f */
[----:B------:R-:W-:-:S04]  /*14b0*/  ULOP3.LUT UR5, UR5, 0xffffe, URZ, 0xc0, !UPT ;  /* 0x000ffffe05057892 */ /* 0x000fc8000f8ec03f */
[----:B------:R-:W-:-:S03]  /*14c0*/  UIADD3 UR5, UR4, -UR5, URZ ;  /* 0x8000000504057290 */ /* 0x000fc6000fffe03f */
[----:B------:R-:W-:Y:S01]  /*14d0*/  ULDC UR4, c[0x0][0x28c] ;  /* 0x0000a30000047ab9 */ /* 0x000fe20000000800 */
[----:B------:R-:W-:Y:S01]  /*14e0*/  ULEA UR5, UR5, UR6, 0xc ;  /* 0x0000000605057291 */ /* 0x000fe2000f8e603f */
[----:B------:R-:W-:-:S03]  /*14f0*/  ISETP.LT.AND P0, PT, RZ, UR4, PT ;  /* 0x00000004ff007c0c */ /* 0x000fc6000bf01270 */
[----:B------:R-:W-:-:S04]  /*1500*/  UIADD3 UR5, UR5, 0x280, URZ ;  /* 0x0000028005057890 */ /* 0x000fc8000fffe03f */
[----:B------:R-:W-:-:S04]  /*1510*/  USHF.R.U32.HI UR5, URZ, 0x4, UR5 ;  /* 0x000000043f057899 */ /* 0x000fc80008011605 */
[----:B------:R-:W-:-:S04]  /*1520*/  ULOP3.LUT UR5, UR5, 0x3fff, URZ, 0xc0, !UPT ;  /* 0x00003fff05057892 */ /* 0x000fc8000f8ec03f */
[----:B------:R-:W-:Y:S01]  /*1530*/  ULOP3.LUT UR45, UR5, 0x10000, URZ, 0xfc, !UPT ;  /* 0x00010000052d7892 */ /* 0x000fe2000f8efc3f */
[----:B--234-:R-:W-:Y:S11]  /*1540*/  @P0 BRA `(.L_x_14) ;  /* 0x0000000000400947 */ /* 0x01cff60003800000 */
[----:B------:R-:W-:Y:S01]  /*1550*/  MOV R0, 0x0 ;  /* 0x0000000000007802 */ /* 0x000fe20000000f00 */
[----:B------:R-:W-:Y:S01]  /*1560*/  ULDC.64 UR4, c[0x4][0x68] ;  /* 0x01001a0000047ab9 */ /* 0x000fe20000000a00 */
[----:B------:R-:W-:Y:S01]  /*1570*/  ULDC.64 UR6, c[0x4][0x8] ;  /* 0x0100020000067ab9 */ /* 0x000fe20000000a00 */
[----:B------:R-:W-:Y:S01]  /*1580*/  IMAD.U32 R4, RZ, RZ, UR4 ;  /* 0x00000004ff047e24 */ /* 0x000fe2000f8e00ff */
[----:B------:R0:W1:Y:S01]  /*1590*/  LDC.64 R2, c[0x4][R0] ;  /* 0x0100000000027b82 */ /* 0x0000620000000a00 */
[----:B------:R-:W-:Y:S01]  /*15a0*/  IMAD.U32 R5, RZ, RZ, UR5 ;  /* 0x00000005ff057e24 */ /* 0x000fe2000f8e00ff */
[----:B------:R-:W-:Y:S01]  /*15b0*/  ULDC.64 UR4, c[0x4][0x70] ;  /* 0x01001c0000047ab9 */ /* 0x000fe20000000a00 */
[----:B------:R-:W-:Y:S02]  /*15c0*/  IMAD.U32 R10, RZ, RZ, UR6 ;  /* 0x00000006ff0a7e24 */ /* 0x000fe4000f8e00ff */
[----:B------:R-:W-:Y:S02]  /*15d0*/  IMAD.U32 R6, RZ, RZ, UR4 ;  /* 0x00000004ff067e24 */ /* 0x000fe4000f8e00ff */
[----:B------:R-:W-:-:S02]  /*15e0*/  IMAD.U32 R7, RZ, RZ, UR5 ;  /* 0x00000005ff077e24 */ /* 0x000fc4000f8e00ff */
[----:B------:R-:W-:Y:S02]  /*15f0*/  IMAD.U32 R11, RZ, RZ, UR7 ;  /* 0x00000007ff0b7e24 */ /* 0x000fe4000f8e00ff */
[----:B------:R-:W-:Y:S02]  /*1600*/  IMAD.MOV.U32 R8, RZ, RZ, 0x1e1 ;  /* 0x000001e1ff087424 */ /* 0x000fe400078e00ff */
[----:B------:R-:W-:Y:S02]  /*1610*/  IMAD.MOV.U32 R12, RZ, RZ, 0x1 ;  /* 0x00000001ff0c7424 */ /* 0x000fe400078e00ff */
[----:B0-----:R-:W-:-:S07]  /*1620*/  IMAD.MOV.U32 R13, RZ, RZ, RZ ;  /* 0x000000ffff0d7224 */ /* 0x001fce00078e00ff */
[----:B------:R-:W-:-:S07]  /*1630*/  LEPC R20, `(.L_x_14) ;  /* 0x000000001014794e */ /* 0x000fce0000000000 */
[----:B-1---5:R-:W-:Y:S05]  /*1640*/  CALL.ABS.NOINC R2 ;  /* 0x0000000002007343 */ /* 0x022fea0003c00000 */
.L_x_14:
[----:B------:R-:W-:-:S13]  /*1650*/  ISETP.NE.AND P0, PT, R49, 0x3, PT ;  /* 0x000000033100780c */ /* 0x000fda0003f05270 */
[----:B------:R-:W-:Y:S05]  /*1660*/  @!P0 BRA `(.L_x_15) ;  /* 0x0000000000048947 */ /* 0x000fea0003800000 */
[----:B------:R-:W-:Y:S01]  /*1670*/  BPT.TRAP 0x1 ;  /* 0x000000040000795c */ /* 0x000fe20000300000 */
.L_x_15:
[----:B------:R-:W0:Y:S01]  /*1680*/  S2UR UR5, SR_CgaCtaId ;  /* 0x00000000000579c3 */ /* 0x000e220000008800 */
[----:B------:R-:W-:Y:S01]  /*1690*/  UMOV UR4, 0x400 ;  /* 0x0000040000047882 */ /* 0x000fe20000000000 */
[----:B------:R-:W-:Y:S02]  /*16a0*/  IMAD.U32 R0, RZ, RZ, UR40 ;  /* 0x00000028ff007e24 */ /* 0x000fe4000f8e00ff */
[----:B------:R-:W-:-:S03]  /*16b0*/  IMAD.U32 R2, RZ, RZ, UR41 ;  /* 0x00000029ff027e24 */ /* 0x000fc6000f8e00ff */
[----:B------:R-:W-:Y:S01]  /*16c0*/  SHF.L.U32 R0, R0, 0x1f, RZ ;  /* 0x0000001f00007819 */ /* 0x000fe200000006ff */
[----:B0-----:R-:W-:-:S06]  /*16d0*/  ULEA UR4, UR5, UR4, 0x18 ;  /* 0x0000000405047291 */ /* 0x001fcc000f8ec03f */
[----:B------:R-:W-:-:S04]  /*16e0*/  IMAD.U32 R5, RZ, RZ, UR4 ;  /* 0x00000004ff057e24 */ /* 0x000fc8000f8e00ff */
[----:B------:R-:W-:-:S04]  /*16f0*/  IMAD R3, R2, 0x8, R5 ;  /* 0x0000000802037824 */ /* 0x000fc800078e0205 */
[----:B------:R0:W1:Y:S01]  /*1700*/  SYNCS.PHASECHK.TRANS64.TRYWAIT P1, [R3+URZ], R0 ;  /* 0x00000000030075a7 */ /* 0x000062000802017f */
[----:B------:R-:W-:Y:S05]  /*1710*/  @!P0 BRA `(.L_x_16) ;  /* 0x0000000000048947 */ /* 0x000fea0003800000 */
[----:B------:R-:W-:Y:S01]  /*1720*/  BPT.TRAP 0x1 ;  /* 0x000000040000795c */ /* 0x000fe20000300000 */
.L_x_16:
[----:B------:R-:W-:-:S05]  /*1730*/  IMAD.U32 R2, RZ, RZ, UR44 ;  /* 0x0000002cff027e24 */ /* 0x000fca000f8e00ff */
[----:B------:R-:W-:Y:S01]  /*1740*/  ISETP.GE.AND P2, PT, R2, 0x1, PT ;  /* 0x000000010200780c */ /* 0x000fe20003f46270 */
[----:B-1----:R-:W-:-:S12]  /*1750*/  @P1 BRA `(.L_x_17) ;  /* 0x0000000000081947 */ /* 0x002fd80003800000 */
[----:B------:R-:W1:Y:S02]  /*1760*/  SYNCS.PHASECHK.TRANS64.TRYWAIT P1, [R3+URZ], R0 ;  /* 0x00000000030075a7 */ /* 0x000e64000802017f */
[----:B-1----:R-:W-:Y:S05]  /*1770*/  @!P1 BRA `(.L_x_18) ;  /* 0x0000003800149947 */ /* 0x002fea0003800000 */
.L_x_17:
[----:B------:R-:W-:Y:S05]  /*1780*/  WARPSYNC.ALL ;  /* 0x0000000000007948 */ /* 0x000fea0003800000 */
[----:B------:R-:W-:Y:S01]  /*1790*/  R2UR UR4, R5 ;  /* 0x00000000050472ca */ /* 0x000fe200000e0000 */
[----:B------:R-:W-:Y:S01]  /*17a0*/  WARPGROUP.ARRIVE ;  /* 0x00000000000079c5 */ /* 0x000fe20000000000 */
[----:B------:R-:W-:Y:S01]  /*17b0*/  UMOV UR5, 0x80000020 ;  /* 0x8000002000057882 */ /* 0x000fe20000000000 */
[----:B------:R-:W-:-:S10]  /*17c0*/  UMOV UR7, 0x80000020 ;  /* 0x8000002000077882 */ /* 0x000fd40000000000 */
[----:B------:R-:W-:-:S04]  /*17d0*/  UIADD3 UR4, UR4, 0x32280, URZ ;  /* 0x0003228004047890 */ /* 0x000fc8000fffe03f */
[----:B------:R-:W-:-:S04]  /*17e0*/  USHF.R.U32.HI UR4, URZ, 0x4, UR4 ;  /* 0x000000043f047899 */ /* 0x000fc80008011604 */
[----:B------:R-:W-:-:S04]  /*17f0*/  ULOP3.LUT UR4, UR4, 0x3fff, URZ, 0xc0, !UPT ;  /* 0x00003fff04047892 */ /* 0x000fc8000f8ec03f */
[----:B------:R-:W-:Y:S02]  /*1800*/  ULOP3.LUT UR9, UR4, 0x10000, URZ, 0xfc, !UPT ;  /* 0x0001000004097892 */ /* 0x000fe4000f8efc3f */
[----:B------:R-:W-:Y:S02]  /*1810*/  ULEA UR4, UR41, UR45, 0x9 ;  /* 0x0000002d29047291 */ /* 0x000fe4000f8e483f */
[----:B------:R-:W-:-:S09]  /*1820*/  ULEA UR6, UR41, UR9, 0x6 ;  /* 0x0000000929067291 */ /* 0x000fd2000f8e303f */
[----:B------:R-:W-:Y:S01]  /*1830*/  IGMMA.64x16x32.S8.S8 R24, gdesc[UR4], RZ, !UPT, gsb0 ;  /* 0x00600000041879f1 */ /* 0x000fe2000c0410ff */
[----:B------:R-:W-:Y:S02]  /*1840*/  UIADD3 UR4, UR4, 0x2, URZ ;  /* 0x0000000204047890 */ /* 0x000fe4000fffe03f */
[----:B------:R-:W-:Y:S01]  /*1850*/  UIADD3 UR6, UR6, 0x2, URZ ;  /* 0x0000000206067890 */ /* 0x000fe2000fffe03f */
[----:B------:R-:W-:Y:S01]  /*1860*/  UMOV UR5, 0x80000020 ;  /* 0x8000002000057882 */ /* 0x000fe20000000000 */
[----:B------:R-:W-:Y:S01]  /*1870*/  UMOV UR7, 0x80000020 ;  /* 0x8000002000077882 */ /* 0x000fe20000000000 */
[----:B------:R-:W-:Y:S02]  /*1880*/  WARPGROUP.DEPBAR.LE gsb0, 0x0 ;  /* 0x00008000000079c5 */ /* 0x000fe40000010000 */
[----:B------:R-:W-:-:S06]  /*1890*/  WARPGROUP.ARRIVE ;  /* 0x00000000000079c5 */ /* 0x000fcc0000000000 */
[----:B------:R-:W-:Y:S03]  /*18a0*/  IGMMA.64x16x32.S8.S8 R24, gdesc[UR4], R24, gsb0 ;  /* 0x00600000041879f1 */ /* 0x000fe60008041018 */
[----:B------:R-:W-:Y:S02]  /*18b0*/  WARPGROUP.DEPBAR.LE gsb0, 0x0 ;  /* 0x00008000000079c5 */ /* 0x000fe40000010000 */
[----:B------:R-:W-:Y:S05]  /*18c0*/  @!P2 BRA `(.L_x_19) ;  /* 0x0000000000e4a947 */ /* 0x000fea0003800000 */
[----:B------:R-:W-:Y:S01]  /*18d0*/  UIADD3 UR4, UR41, 0x1, URZ ;  /* 0x0000000129047890 */ /* 0x000fe2000fffe03f */
[----:B01----:R-:W-:Y:S02]  /*18e0*/  IMAD.U32 R0, RZ, RZ, UR44 ;  /* 0x0000002cff007e24 */ /* 0x003fe4000f8e00ff */
[----:B------:R-:W-:Y:S01]  /*18f0*/  IMAD.U32 R2, RZ, RZ, UR41 ;  /* 0x00000029ff027e24 */ /* 0x000fe2000f8e00ff */
[----:B------:R-:W-:-:S04]  /*1900*/  UISETP.NE.AND UP0, UPT, UR4, 0x19, UPT ;  /* 0x000000190400788c */ /* 0x000fc8000bf05270 */
[----:B------:R-:W-:Y:S02]  /*1910*/  USEL UR5, URZ, 0x1, UP0 ;  /* 0x000000013f057887 */ /* 0x000fe40008000000 */
[----:B------:R-:W-:Y:S02]  /*1920*/  USEL UR8, UR4, URZ, UP0 ;  /* 0x0000003f04087287 */ /* 0x000fe40008000000 */
[----:B------:R-:W-:-:S06]  /*1930*/  ULOP3.LUT UR5, UR40, UR5, URZ, 0x3c, !UPT ;  /* 0x0000000528057292 */ /* 0x000fcc000f8e3c3f */
[----:B------:R-:W-:-:S07]  /*1940*/  IMAD.U32 R7, RZ, RZ, UR5 ;  /* 0x00000005ff077e24 */ /* 0x000fce000f8e00ff */
.L_x_26:
[----:B0-----:R-:W-:Y:S05]  /*1950*/  @!P0 BRA `(.L_x_20) ;  /* 0x0000000000048947 */ /* 0x001fea0003800000 */
[----:B------:R-:W-:Y:S01]  /*1960*/  BPT.TRAP 0x1 ;  /* 0x000000040000795c */ /* 0x000fe20000300000 */
.L_x_20:
[----:B------:R-:W0:Y:S01]  /*1970*/  S2UR UR5, SR_CgaCtaId ;  /* 0x00000000000579c3 */ /* 0x000e220000008800 */
[----:B------:R-:W-:Y:S01]  /*1980*/  UMOV UR4, 0x400 ;  /* 0x0000040000047882 */ /* 0x000fe20000000000 */
[----:B------:R-:W-:Y:S01]  /*1990*/  IMAD.U32 R6, RZ, RZ, UR8 ;  /* 0x00000008ff067e24 */ /* 0x000fe2000f8e00ff */
[----:B------:R-:W-:Y:S01]  /*19a0*/  SHF.L.U32 R4, R7, 0x1f, RZ ;  /* 0x0000001f07047819 */ /* 0x000fe200000006ff */
[----:B0-----:R-:W-:-:S06]  /*19b0*/  ULEA UR4, UR5, UR4, 0x18 ;  /* 0x0000000405047291 */ /* 0x001fcc000f8ec03f */
[----:B------:R-:W-:-:S04]  /*19c0*/  IMAD.U32 R5, RZ, RZ, UR4 ;  /* 0x00000004ff057e24 */ /* 0x000fc8000f8e00ff */
[----:B------:R-:W-:-:S04]  /*19d0*/  IMAD R3, R6, 0x8, R5 ;  /* 0x0000000806037824 */ /* 0x000fc800078e0205 */
[----:B------:R0:W1:Y:S01]  /*19e0*/  SYNCS.PHASECHK.TRANS64.TRYWAIT P1, [R3+URZ], R4 ;  /* 0x00000004030075a7 */ /* 0x000062000802017f */
[----:B------:R-:W-:Y:S05]  /*19f0*/  @!P0 BRA `(.L_x_21) ;  /* 0x0000000000048947 */ /* 0x000fea0003800000 */
[----:B------:R-:W-:Y:S01]  /*1a00*/  BPT.TRAP 0x1 ;  /* 0x000000040000795c */ /* 0x000fe20000300000 */
.L_x_21:
[----:B-1----:R-:W-:Y:S05]  /*1a10*/  @P1 BRA `(.L_x_22) ;  /* 0x0000000000081947 */ /* 0x002fea0003800000 */
[----:B------:R-:W1:Y:S02]  /*1a20*/  SYNCS.PHASECHK.TRANS64.TRYWAIT P1, [R3+URZ], R4 ;  /* 0x00000004030075a7 */ /* 0x000e64000802017f */
[----:B-1----:R-:W-:Y:S05]  /*1a30*/  @!P1 BRA `(.L_x_23) ;  /* 0x0000003400789947 */ /* 0x002fea0003800000 */
.L_x_22:
[----:B------:R-:W-:Y:S01]  /*1a40*/  ULEA UR4, UR8, UR45, 0x9 ;  /* 0x0000002d08047291 */ /* 0x000fe2000f8e483f */
[----:B------:R-:W-:Y:S01]  /*1a50*/  WARPGROUP.ARRIVE ;  /* 0x00000000000079c5 */ /* 0x000fe20000000000 */
[----:B------:R-:W-:Y:S01]  /*1a60*/  ULEA UR6, UR8, UR9, 0x6 ;  /* 0x0000000908067291 */ /* 0x000fe2000f8e303f */
[----:B------:R-:W-:Y:S01]  /*1a70*/  UMOV UR5, 0x80000020 ;  /* 0x8000002000057882 */ /* 0x000fe20000000000 */
[----:B------:R-:W-:-:S07]  /*1a80*/  UMOV UR7, 0x80000020 ;  /* 0x8000002000077882 */ /* 0x000fce0000000000 */
[----:B------:R-:W-:Y:S01]  /*1a90*/  IGMMA.64x16x32.S8.S8 R24, gdesc[UR4], R24, gsb0 ;  /* 0x00600000041879f1 */ /* 0x000fe20008041018 */
        /* <DEDUP_REMOVED lines=9> */
[----:B------:R-:W-:Y:S01]  /*1b30*/  BPT.TRAP 0x1 ;  /* 0x000000040000795c */ /* 0x000fe20000300000 */
.L_x_24:
[----:B01----:R-:W-:Y:S01]  /*1b40*/  IMAD R3, R2, 0x8, R5 ;  /* 0x0000000802037824 */ /* 0x003fe200078e0205 */
[----:B------:R-:W-:-:S03]  /*1b50*/  ISETP.GT.U32.AND P1, PT, R18, 0x1, PT ;  /* 0x000000011200780c */ /* 0x000fc60003f24070 */
[----:B------:R-:W-:-:S05]  /*1b60*/  VIADD R3, R3, 0xc8 ;  /* 0x000000c803037836 */ /* 0x000fca0000000000 */
[----:B------:R-:W-:-:S04]  /*1b70*/  PRMT R3, RZ, 0x654, R3 ;  /* 0x00000654ff037816 */ /* 0x000fc80000000003 */
[----:B------:R0:W-:Y:S01]  /*1b80*/  SYNCS.ARRIVE.TRANS64.RED.A1T0 RZ, [R3+URZ], RZ ;  /* 0x000000ff03ff79a7 */ /* 0x0001e2000810043f */
[----:B------:R-:W-:Y:S05]  /*1b90*/  @P1 BRA `(.L_x_25) ;  /* 0x0000000000041947 */ /* 0x000fea0003800000 */
[----:B------:R-:W-:Y:S01]  /*1ba0*/  BPT.TRAP 0x1 ;  /* 0x000000040000795c */ /* 0x000fe20000300000 */
.L_x_25:
[----:B------:R-:W-:Y:S01]  /*1bb0*/  UIADD3 UR8, UR8, 0x1, URZ ;  /* 0x0000000108087890 */ /* 0x000fe2000fffe03f */
[----:B------:R-:W-:Y:S01]  /*1bc0*/  ISETP.GT.AND P2, PT, R0, 0x1, PT ;  /* 0x000000010000780c */ /* 0x000fe20003f44270 */
[----:B------:R-:W-:Y:S02]  /*1bd0*/  VIADD R2, R2, 0x1 ;  /* 0x0000000102027836 */ /* 0x000fe40000000000 */
[----:B------:R-:W-:Y:S01]  /*1be0*/  UISETP.NE.AND UP0, UPT, UR8, 0x19, UPT ;  /* 0x000000190800788c */ /* 0x000fe2000bf05270 */
[----:B------:R-:W-:Y:S02]  /*1bf0*/  VIADD R0, R0, 0xffffffff ;  /* 0xffffffff00007836 */ /* 0x000fe40000000000 */
[C---:B------:R-:W-:Y:S01]  /*1c00*/  ISETP.NE.AND P1, PT, R2.reuse, 0x19, PT ;  /* 0x000000190200780c */ /* 0x040fe20003f25270 */
[----:B------:R-:W-:Y:S02]  /*1c10*/  USEL UR4, URZ, 0x1, UP0 ;  /* 0x000000013f047887 */ /* 0x000fe40008000000 */
[----:B------:R-:W-:Y:S01]  /*1c20*/  USEL UR8, UR8, URZ, UP0 ;  /* 0x0000003f08087287 */ /* 0x000fe20008000000 */
[----:B------:R-:W-:-:S03]  /*1c30*/  SEL R2, R2, RZ, P1 ;  /* 0x000000ff02027207 */ /* 0x000fc60000800000 */
[----:B------:R-:W-:Y:S01]  /*1c40*/  LOP3.LUT R7, R7, UR4, RZ, 0x3c, !PT ;  /* 0x0000000407077c12 */ /* 0x000fe2000f8e3cff */
[----:B------:R-:W-:Y:S07]  /*1c50*/  @P2 BRA `(.L_x_26) ;  /* 0xfffffffc003c2947 */ /* 0x000fee000383ffff */
.L_x_19:
[----:B01----:R-:W0:Y:S02]  /*1c60*/  LDC R0, c[0x0][0x28c] ;  /* 0x0000a300ff007b82 */ /* 0x003e240000000800 */
[----:B0-----:R-:W-:-:S13]  /*1c70*/  ISETP.GE.AND P1, PT, R0, 0x1, PT ;  /* 0x000000010000780c */ /* 0x001fda0003f26270 */
[----:B------:R-:W-:Y:S05]  /*1c80*/  @!P1 BRA `(.L_x_27) ;  /* 0x0000000000389947 */ /* 0x000fea0003800000 */
[----:B------:R-:W-:Y:S05]  /*1c90*/  @!P0 BRA `(.L_x_28) ;  /* 0x0000000000048947 */ /* 0x000fea0003800000 */
[----:B------:R-:W-:Y:S01]  /*1ca0*/  BPT.TRAP 0x1 ;  /* 0x000000040000795c */ /* 0x000fe20000300000 */
.L_x_28:
[----:B------:R-:W-:Y:S01]  /*1cb0*/  UIADD3 UR6, UR44, UR41, URZ ;  /* 0x000000292c067290 */ /* 0x000fe2000fffe03f */
[----:B------:R-:W-:-:S03]  /*1cc0*/  ISETP.GT.U32.AND P0, PT, R18, 0x1, PT ;  /* 0x000000011200780c */ /* 0x000fc60003f04070 */
[----:B------:R-:W-:-:S04]  /*1cd0*/  UIMAD.WIDE.U32 UR4, UR6, 0x51eb851f, URZ ;  /* 0x51eb851f060478a5 */ /* 0x000fc8000f8e003f */
[----:B------:R-:W-:-:S04]  /*1ce0*/  USHF.R.U32.HI UR4, URZ, 0x3, UR5 ;  /* 0x000000033f047899 */ /* 0x000fc80008011605 */
[----:B------:R-:W-:-:S06]  /*1cf0*/  UIMAD UR6, UR4, -0x19, UR6 ;  /* 0xffffffe7040678a4 */ /* 0x000fcc000f8e0206 */
[----:B------:R-:W-:-:S04]  /*1d00*/  IMAD.U32 R0, RZ, RZ, UR6 ;  /* 0x00000006ff007e24 */ /* 0x000fc8000f8e00ff */
[----:B------:R-:W-:-:S04]  /*1d10*/  IMAD R0, R0, 0x8, R5 ;  /* 0x0000000800007824 */ /* 0x000fc800078e0205 */
[----:B------:R-:W-:-:S05]  /*1d20*/  VIADD R0, R0, 0xc8 ;  /* 0x000000c800007836 */ /* 0x000fca0000000000 */
[----:B------:R-:W-:-:S04]  /*1d30*/  PRMT R0, RZ, 0x654, R0 ;  /* 0x00000654ff007816 */ /* 0x000fc80000000000 */
[----:B------:R0:W-:Y:S01]  /*1d40*/  SYNCS.ARRIVE.TRANS64.RED.A1T0 RZ, [R0+URZ], RZ ;  /* 0x000000ff00ff79a7 */ /* 0x0001e2000810043f */
[----:B------:R-:W-:Y:S05]  /*1d50*/  @P0 BRA `(.L_x_27) ;  /* 0x0000000000040947 */ /* 0x000fea0003800000 */
[----:B------:R-:W-:Y:S01]  /*1d60*/  BPT.TRAP 0x1 ;  /* 0x000000040000795c */ /* 0x000fe20000300000 */
.L_x_27:
[----:B------:R-:W-:Y:S01]  /*1d70*/  IMAD.SHL.U32 R6, R41, 0x10, RZ ;  /* 0x0000001029067824 */ /* 0x000fe200078e00ff */
[----:B------:R-:W-:Y:S01]  /*1d80*/  UIADD3 UR41, UR43, UR41, URZ ;  /* 0x000000292b297290 */ /* 0x000fe2000fffe03f */
[----:B------:R-:W-:Y:S01]  /*1d90*/  IMAD.SHL.U32 R4, R42, 0x80, RZ ;  /* 0x000000802a047824 */ /* 0x000fe200078e00ff */
[----:B------:R-:W-:Y:S01]  /*1da0*/  ULDC UR7, c[0x0][0x288] ;  /* 0x0000a20000077ab9 */ /* 0x000fe20000000800 */
[----:B------:R-:W-:Y:S01]  /*1db0*/  ULDC UR10, c[0x0][0x284] ;  /* 0x0000a100000a7ab9 */ /* 0x000fe20000000800 */
[----:B------:R-:W-:Y:S01]  /*1dc0*/  UISETP.GT.U32.AND UP0, UPT, UR41, 0x18, UPT ;  /* 0x000000182900788c */ /* 0x000fe2000bf04070 */
[----:B------:R-:W-:Y:S01]  /*1dd0*/  ISETP.GE.AND P0, PT, R6, UR7, PT ;  /* 0x0000000706007c0c */ /* 0x000fe2000bf06270 */
[----:B------:R-:W-:Y:S01]  /*1de0*/  UISETP.GE.U32.AND UP1, UPT, UR43, 0x19, UPT ;  /* 0x000000192b00788c */ /* 0x000fe2000bf26070 */
[----:B------:R-:W-:Y:S01]  /*1df0*/  SHF.R.S32.HI R14, RZ, 0x1f, R43 ;  /* 0x0000001fff0e7819 */ /* 0x000fe2000001142b */
[----:B------:R-:W-:Y:S01]  /*1e00*/  UISETP.LT.U32.AND UP0, UPT, UR43, 0x19, UP0 ;  /* 0x000000192b00788c */ /* 0x000fe20008701070 */
[----:B------:R-:W-:Y:S01]  /*1e10*/  ISETP.GE.OR P0, PT, R4, UR10, P0 ;  /* 0x0000000a04007c0c */ /* 0x000fe20008706670 */
[----:B------:R-:W-:Y:S01]  /*1e20*/  UIMAD.WIDE.U32 UR4, UR41, 0x51eb851f, URZ ;  /* 0x51eb851f290478a5 */ /* 0x000fe2000f8e003f */
[----:B------:R-:W-:Y:S01]  /*1e30*/  LOP3.LUT R2, R6, R37, RZ, 0xfc, !PT ;  /* 0x0000002506027212 */ /* 0x000fe200078efcff */
[----:B------:R-:W-:Y:S01]  /*1e40*/  USEL UR6, URZ, 0x1, !UP0 ;  /* 0x000000013f067887 */ /* 0x000fe2000c000000 */
[----:B------:R-:W-:-:S02]  /*1e50*/  ULDC.64 UR8, c[0x0][0x5d0] ;  /* 0x0001740000087ab9 */ /* 0x000fc40000000a00 */
[----:B------:R-:W-:Y:S01]  /*1e60*/  SHF.R.S32.HI R3, RZ, 0x1f, R2 ;  /* 0x0000001fff037819 */ /* 0x000fe20000011402 */
[----:B0-----:R-:W-:Y:S01]  /*1e70*/  IMAD R0, R14, UR8, RZ ;  /* 0x000000080e007c24 */ /* 0x001fe2000f8e02ff */
[----:B------:R-:W-:Y:S02]  /*1e80*/  USHF.R.U32.HI UR4, URZ, 0x3, UR5 ;  /* 0x000000033f047899 */ /* 0x000fe40008011605 */
[----:B------:R-:W-:Y:S01]  /*1e90*/  ULOP3.LUT UR40, UR40, UR6, URZ, 0x3c, !UPT ;  /* 0x0000000628287292 */ /* 0x000fe2000f8e3c3f */
[C---:B------:R-:W-:Y:S01]  /*1ea0*/  IMAD R5, R43.reuse, UR9, R0 ;  /* 0x000000092b057c24 */ /* 0x040fe2000f8e0200 */
[----:B------:R-:W-:Y:S01]  /*1eb0*/  UIMAD UR41, UR4, -0x19, UR41 ;  /* 0xffffffe7042978a4 */ /* 0x000fe2000f8e0229 */
[----:B------:R-:W-:Y:S01]  /*1ec0*/  IMAD.WIDE.U32 R2, R43, UR8, R2 ;  /* 0x000000082b027c25 */ /* 0x000fe2000f8e0002 */
[----:B------:R-:W-:-:S03]  /*1ed0*/  @UP1 ULOP3.LUT UR40, UR40, 0x1, UR4, 0x78, !UPT ;  /* 0x0000000128281892 */ /* 0x000fc6000f8e7804 */
[----:B------:R-:W-:Y:S02]  /*1ee0*/  IMAD.IADD R5, R3, 0x1, R5 ;  /* 0x0000000103057824 */ /* 0x000fe400078e0205 */
[----:B------:R-:W-:Y:S02]  /*1ef0*/  IMAD.MOV.U32 R0, RZ, RZ, -0x1 ;  /* 0xffffffffff007424 */ /* 0x000fe400078e00ff */
[----:B------:R-:W-:Y:S01]  /*1f00*/  IMAD.MOV.U32 R4, RZ, RZ, R2 ;  /* 0x000000ffff047224 */ /* 0x000fe200078e0002 */
[----:B------:R-:W-:Y:S06]  /*1f10*/  @P0 BRA `(.L_x_29) ;  /* 0x00000008003c0947 */ /* 0x000fec0003800000 */
[----:B------:R-:W0:Y:S01]  /*1f20*/  LDC.64 R12, c[0x0][0x5c8] ;  /* 0x00017200ff0c7b82 */ /* 0x000e220000000a00 */
[----:B------:R-:W-:Y:S01]  /*1f30*/  IMAD.WIDE R2, R42, 0x80, R22 ;  /* 0x000000802a027825 */ /* 0x000fe200078e0216 */
[----:B------:R-:W-:Y:S01]  /*1f40*/  ULDC.64 UR4, c[0x0][0x5c0] ;  /* 0x0001700000047ab9 */ /* 0x000fe20000000a00 */
[----:B------:R-:W-:Y:S02]  /*1f50*/  BSSY B0, `(.L_x_29) ;  /* 0x000008b000007945 */ /* 0x000fe40003800000 */
[----:B------:R-:W-:Y:S02]  /*1f60*/  IMAD.IADD R48, R34, 0x1, -R6 ;  /* 0x0000000122307824 */ /* 0x000fe400078e0a06 */
[-C--:B0-----:R-:W-:Y:S02]  /*1f70*/  IMAD R7, R3, R12.reuse, RZ ;  /* 0x0000000c03077224 */ /* 0x081fe400078e02ff */
[----:B------:R-:W-:-:S04]  /*1f80*/  IMAD.WIDE.U32 R4, R2, R12, R4 ;  /* 0x0000000c02047225 */ /* 0x000fc800078e0004 */
[----:B------:R-:W-:Y:S01]  /*1f90*/  IMAD R7, R2, R13, R7 ;  /* 0x0000000d02077224 */ /* 0x000fe200078e0207 */
[----:B------:R-:W-:-:S03]  /*1fa0*/  IADD3 R8, P0, R4, UR4, RZ ;  /* 0x0000000404087c10 */ /* 0x000fc6000ff1e0ff */
[----:B------:R-:W-:Y:S01]  /*1fb0*/  IMAD.IADD R7, R5, 0x1, R7 ;  /* 0x0000000105077824 */ /* 0x000fe200078e0207 */
[----:B------:R-:W-:-:S04]  /*1fc0*/  LEA R10, P1, R12, R8, 0x3 ;  /* 0x000000080c0a7211 */ /* 0x000fc800078218ff */
[----:B------:R-:W-:Y:S02]  /*1fd0*/  IADD3.X R9, R7, UR5, RZ, P0, !PT ;  /* 0x0000000507097c10 */ /* 0x000fe400087fe4ff */
[----:B-----5:R-:W-:Y:S02]  /*1fe0*/  ISETP.NE.AND P0, PT, R33, RZ, PT ;  /* 0x000000ff2100720c */ /* 0x020fe40003f05270 */
[----:B------:R-:W-:-:S11]  /*1ff0*/  LEA.HI.X R11, R12, R9, R13, 0x3, P1 ;  /* 0x000000090c0b7211 */ /* 0x000fd600008f1c0d */
[----:B------:R-:W-:Y:S05]  /*2000*/  @!P0 BRA `(.L_x_30) ;  /* 0x0000000400908947 */ /* 0x000fea0003800000 */
[----:B------:R-:W0:Y:S01]  /*2010*/  LDC.64 R44, c[0x0][0x5b0] ;  /* 0x00016c00ff2c7b82 */ /* 0x000e220000000a00 */
[----:B------:R-:W-:Y:S01]  /*2020*/  IMAD R4, R41, 0x10, R37 ;  /* 0x0000001029047824 */ /* 0x000fe200078e0225 */
[----:B------:R-:W-:Y:S01]  /*2030*/  ULDC.64 UR4, c[0x0][0x5b8] ;  /* 0x00016e0000047ab9 */ /* 0x000fe20000000a00 */
[----:B------:R-:W-:Y:S01]  /*2040*/  IMAD R21, R42, -0x80, R39 ;  /* 0xffffff802a157824 */ /* 0x000fe200078e0227 */
[----:B------:R-:W-:Y:S01]  /*2050*/  BSSY B1, `(.L_x_31) ;  /* 0x0000011000017945 */ /* 0x000fe20003800000 */
[----:B------:R-:W-:Y:S01]  /*2060*/  IMAD R6, R14, UR4, RZ ;  /* 0x000000040e067c24 */ /* 0x000fe2000f8e02ff */
[----:B------:R-:W-:Y:S02]  /*2070*/  SHF.R.S32.HI R5, RZ, 0x1f, R4 ;  /* 0x0000001fff057819 */ /* 0x000fe40000011404 */
[----:B------:R-:W1:Y:S01]  /*2080*/  LDC.64 R46, c[0x0][0x5a8] ;  /* 0x00016a00ff2e7b82 */ /* 0x000e620000000a00 */
[----:B------:R-:W-:Y:S01]  /*2090*/  ISETP.GE.AND P1, PT, R21, 0x1, PT ;  /* 0x000000011500780c */ /* 0x000fe20003f26270 */
[----:B------:R-:W-:-:S02]  /*20a0*/  IMAD R7, R43, UR5, R6 ;  /* 0x000000052b077c24 */ /* 0x000fc4000f8e0206 */
[----:B------:R-:W-:Y:S01]  /*20b0*/  IMAD.WIDE.U32 R12, R43, UR4, R4 ;  /* 0x000000042b0c7c25 */ /* 0x000fe2000f8e0004 */
[----:B------:R-:W-:-:S03]  /*20c0*/  ISETP.LT.OR P2, PT, R48, 0x1, !P1 ;  /* 0x000000013000780c */ /* 0x000fc60004f41670 */
[----:B------:R-:W-:Y:S02]  /*20d0*/  IMAD.IADD R7, R13, 0x1, R7 ;  /* 0x000000010d077824 */ /* 0x000fe400078e0207 */
[----:B------:R-:W-:Y:S02]  /*20e0*/  IMAD.MOV.U32 R6, RZ, RZ, R12 ;  /* 0x000000ffff067224 */ /* 0x000fe400078e000c */
[-C--:B0-----:R-:W-:Y:S02]  /*20f0*/  IMAD R14, R3, R44.reuse, RZ ;  /* 0x0000002c030e7224 */ /* 0x081fe400078e02ff */
[----:B------:R-:W-:-:S04]  /*2100*/  IMAD.WIDE.U32 R4, R2, R44, R6 ;  /* 0x0000002c02047225 */ /* 0x000fc800078e0006 */
[----:B------:R-:W-:Y:S01]  /*2110*/  IMAD R43, R2, R45, R14 ;  /* 0x0000002d022b7224 */ /* 0x000fe200078e020e */
[----:B-1----:R-:W-:-:S04]  /*2120*/  IADD3 R14, P0, R4, R46, RZ ;  /* 0x0000002e040e7210 */ /* 0x002fc80007f1e0ff */
[----:B------:R-:W-:Y:S01]  /*2130*/  IADD3.X R15, R47, R5, R43, P0, !PT ;  /* 0x000000052f0f7210 */ /* 0x000fe200007fe42b */
[----:B------:R-:W-:Y:S08]  /*2140*/  @P2 BRA `(.L_x_32) ;  /* 0x0000000000042947 */ /* 0x000ff00003800000 */
[----:B------:R0:W5:Y:S02]  /*2150*/  LDG.E.U8 R40, desc[UR38][R14.64] ;  /* 0x000000260e287981 */ /* 0x000164000c1e1100 */
.L_x_32:
[----:B------:R-:W-:Y:S05]  /*2160*/  BSYNC B1 ;  /* 0x0000000000017941 */ /* 0x000fea0003800000 */
.L_x_31:
[----:B-----5:R-:W-:Y:S01]  /*2170*/  LOP3.LUT R3, R40, 0xffff, RZ, 0xc0, !PT ;  /* 0x0000ffff28037812 */ /* 0x020fe200078ec0ff */
[C---:B------:R-:W-:Y:S01]  /*2180*/  IMAD.SHL.U32 R4, R44.reuse, 0x8, RZ ;  /* 0x000000082c047824 */ /* 0x040fe200078e00ff */
[----:B------:R-:W-:Y:S01]  /*2190*/  SHF.L.U64.HI R5, R44, 0x3, R45 ;  /* 0x000000032c057819 */ /* 0x000fe2000001022d */
[----:B------:R-:W-:Y:S01]  /*21a0*/  BSSY B1, `(.L_x_33) ;  /* 0x000000f000017945 */ /* 0x000fe20003800000 */
[----:B------:R-:W-:Y:S01]  /*21b0*/  PRMT R20, R3, 0x8880, RZ ;  /* 0x0000888003147816 */ /* 0x000fe200000000ff */
[----:B------:R-:W-:Y:S01]  /*21c0*/  IMAD R41, R41, -0x10, R34 ;  /* 0xfffffff029297824 */ /* 0x000fe200078e0222 */
[----:B------:R-:W-:Y:S01]  /*21d0*/  ISETP.GE.AND P0, PT, R21, 0x9, PT ;  /* 0x000000091500780c */ /* 0x000fe20003f06270 */
[----:B------:R-:W-:Y:S01]  /*21e0*/  IMAD.WIDE.U32 R2, R2, R44, R4 ;  /* 0x0000002c02027225 */ /* 0x000fe200078e0004 */
[----:B------:R-:W-:-:S03]  /*21f0*/  ISETP.LT.OR P3, PT, R48, 0x2, !P1 ;  /* 0x000000023000780c */ /* 0x000fc60004f61670 */
[----:B------:R-:W-:Y:S01]  /*2200*/  IMAD R5, R20, R33, RZ ;  /* 0x0000002114057224 */ /* 0x000fe200078e02ff */
[----:B------:R-:W-:Y:S01]  /*2210*/  IADD3 R12, P4, P5, R12, R46, R2 ;  /* 0x0000002e0c0c7210 */ /* 0x000fe20007d9e002 */
[----:B------:R-:W-:Y:S02]  /*2220*/  IMAD.IADD R3, R43, 0x1, R3 ;  /* 0x000000012b037824 */ /* 0x000fe400078e0203 */
[----:B------:R-:W-:-:S05]  /*2230*/  @!P2 IMAD R21, R24, R32, R5 ;  /* 0x000000201815a224 */ /* 0x000fca00078e0205 */
[----:B------:R1:W-:Y:S01]  /*2240*/  @!P2 STG.E.U8 desc[UR38][R8.64], R21 ;  /* 0x000000150800a986 */ /* 0x0003e2000c101126 */
[----:B------:R-:W-:Y:S05]  /*2250*/  @P3 BRA `(.L_x_34) ;  /* 0x00000000000c3947 */ /* 0x000fea0003800000 */
[----:B------:R-:W2:Y:S02]  /*2260*/  LDG.E.U8 R40, desc[UR38][R14.64+0x1] ;  /* 0x000001260e287981 */ /* 0x000ea4000c1e1100 */
[----:B--2---:R-:W-:-:S05]  /*2270*/  PRMT R2, R40, 0x8880, RZ ;  /* 0x0000888028027816 */ /* 0x004fca00000000ff */
[----:B------:R-:W-:-:S07]  /*2280*/  IMAD R5, R2, R33, RZ ;  /* 0x0000002102057224 */ /* 0x000fce00078e02ff */
.L_x_34:
[----:B------:R-:W-:Y:S05]  /*2290*/  BSYNC B1 ;  /* 0x0000000000017941 */ /* 0x000fea0003800000 */
.L_x_33:
[----:B------:R-:W-:Y:S01]  /*22a0*/  ISETP.LT.OR P2, PT, R41, 0x1, !P0 ;  /* 0x000000012900780c */ /* 0x000fe20004741670 */
[----:B------:R-:W-:Y:S01]  /*22b0*/  @!P3 IMAD R25, R25, R32, R5 ;  /* 0x000000201919b224 */ /* 0x000fe200078e0205 */
[----:B------:R-:W-:Y:S01]  /*22c0*/  BSSY B1, `(.L_x_35) ;  /* 0x000000b000017945 */ /* 0x000fe20003800000 */
[----:B------:R-:W-:Y:S02]  /*22d0*/  IADD3.X R13, R7, R47, R3, P4, P5 ;  /* 0x0000002f070d7210 */ /* 0x000fe400027ea403 */
[----:B------:R-:W-:Y:S01]  /*22e0*/  ISETP.LT.OR P4, PT, R41, 0x2, !P0 ;  /* 0x000000022900780c */ /* 0x000fe20004781670 */
[----:B------:R2:W-:Y:S01]  /*22f0*/  @!P3 STG.E.U8 desc[UR38][R8.64+0x1], R25 ;  /* 0x000001190800b986 */ /* 0x0005e2000c101126 */
[C---:B------:R-:W-:Y:S02]  /*2300*/  ISETP.LT.OR P3, PT, R48.reuse, 0x9, !P1 ;  /* 0x000000093000780c */ /* 0x040fe40004f61670 */
[C---:B------:R-:W-:Y:S02]  /*2310*/  ISETP.LT.OR P1, PT, R48.reuse, 0xa, !P1 ;  /* 0x0000000a3000780c */ /* 0x040fe40004f21670 */
[----:B------:R-:W-:-:S02]  /*2320*/  ISETP.LT.OR P5, PT, R48, 0x9, !P0 ;  /* 0x000000093000780c */ /* 0x000fc400047a1670 */
[----:B------:R-:W-:Y:S11]  /*2330*/  @P2 BRA `(.L_x_36) ;  /* 0x00000000000c2947 */ /* 0x000ff60003800000 */
[----:B------:R-:W3:Y:S02]  /*2340*/  LDG.E.U8 R40, desc[UR38][R12.64] ;  /* 0x000000260c287981 */ /* 0x000ee4000c1e1100 */
[----:B---3--:R-:W-:-:S05]  /*2350*/  PRMT R2, R40, 0x8880, RZ ;  /* 0x0000888028027816 */ /* 0x008fca00000000ff */
[----:B------:R-:W-:-:S07]  /*2360*/  IMAD R5, R2, R33, RZ ;  /* 0x0000002102057224 */ /* 0x000fce00078e02ff */
.L_x_36:
[----:B------:R-:W-:Y:S05]  /*2370*/  BSYNC B1 ;  /* 0x0000000000017941 */ /* 0x000fea0003800000 */
.L_x_35:
[----:B------:R-:W-:Y:S01]  /*2380*/  @!P2 IMAD R3, R26, R32, R5 ;  /* 0x000000201a03a224 */ /* 0x000fe200078e0205 */
[----:B------:R-:W-:Y:S04]  /*2390*/  BSSY B1, `(.L_x_37) ;  /* 0x0000006000017945 */ /* 0x000fe80003800000 */
[----:B------:R3:W-:Y:S01]  /*23a0*/  @!P2 STG.E.U8 desc[UR38][R10.64], R3 ;  /* 0x000000030a00a986 */ /* 0x0007e2000c101126 */
[----:B------:R-:W-:Y:S05]  /*23b0*/  @P4 BRA `(.L_x_38) ;  /* 0x00000000000c4947 */ /* 0x000fea0003800000 */
[----:B------:R-:W4:Y:S02]  /*23c0*/  LDG.E.U8 R40, desc[UR38][R12.64+0x1] ;  /* 0x000001260c287981 */ /* 0x000f24000c1e1100 */
[----:B----4-:R-:W-:-:S05]  /*23d0*/  PRMT R2, R40, 0x8880, RZ ;  /* 0x0000888028027816 */ /* 0x010fca00000000ff */
[----:B------:R-:W-:-:S07]  /*23e0*/  IMAD R5, R2, R33, RZ ;  /* 0x0000002102057224 */ /* 0x000fce00078e02ff */
.L_x_38:
[----:B------:R-:W-:Y:S05]  /*23f0*/  BSYNC B1 ;  /* 0x0000000000017941 */ /* 0x000fea0003800000 */
.L_x_37:
[----:B------:R-:W-:Y:S01]  /*2400*/  @!P4 IMAD R27, R27, R32, R5 ;  /* 0x000000201b1bc224 */ /* 0x000fe200078e0205 */
[----:B------:R-:W-:Y:S04]  /*2410*/  BSSY B1, `(.L_x_39) ;  /* 0x0000006000017945 */ /* 0x000fe80003800000 */
[----:B------:R4:W-:Y:S01]  /*2420*/  @!P4 STG.E.U8 desc[UR38][R10.64+0x1], R27 ;  /* 0x0000011b0a00c986 */ /* 0x0009e2000c101126 */
[----:B------:R-:W-:Y:S05]  /*2430*/  @P3 BRA `(.L_x_40) ;  /* 0x00000000000c3947 */ /* 0x000fea0003800000 */
[----:B------:R-:W5:Y:S02]  /*2440*/  LDG.E.U8 R40, desc[UR38][R14.64+0x8] ;  /* 0x000008260e287981 */ /* 0x000f64000c1e1100 */
[----:B-----5:R-:W-:-:S05]  /*2450*/  PRMT R2, R40, 0x8880, RZ ;  /* 0x0000888028027816 */ /* 0x020fca00000000ff */
[----:B------:R-:W-:-:S07]  /*2460*/  IMAD R5, R2, R33, RZ ;  /* 0x0000002102057224 */ /* 0x000fce00078e02ff */
.L_x_40:
[----:B------:R-:W-:Y:S05]  /*2470*/  BSYNC B1 ;  /* 0x0000000000017941 */ /* 0x000fea0003800000 */
.L_x_39:
[----:B---3--:R-:W-:Y:S01]  /*2480*/  @!P3 IMAD R3, R28, R32, R5 ;  /* 0x000000201c03b224 */ /* 0x008fe200078e0205 */
[----:B------:R-:W-:Y:S04]  /*2490*/  BSSY B1, `(.L_x_41) ;  /* 0x0000006000017945 */ /* 0x000fe80003800000 */
[----:B------:R3:W-:Y:S01]  /*24a0*/  @!P3 STG.E.U8 desc[UR38][R8.64+0x8], R3 ;  /* 0x000008030800b986 */ /* 0x0007e2000c101126 */
[----:B------:R-:W-:Y:S05]  /*24b0*/  @P1 BRA `(.L_x_42) ;  /* 0x00000000000c1947 */ /* 0x000fea0003800000 */
[----:B------:R-:W5:Y:S02]  /*24c0*/  LDG.E.U8 R40, desc[UR38][R14.64+0x9] ;  /* 0x000009260e287981 */ /* 0x000f64000c1e1100 */
[----:B-----5:R-:W-:-:S05]  /*24d0*/  PRMT R2, R40, 0x8880, RZ ;  /* 0x0000888028027816 */ /* 0x020fca00000000ff */
[----:B------:R-:W-:-:S07]  /*24e0*/  IMAD R5, R2, R33, RZ ;  /* 0x0000002102057224 */ /* 0x000fce00078e02ff */
.L_x_42:
[----:B------:R-:W-:Y:S05]  /*24f0*/  BSYNC B1 ;  /* 0x0000000000017941 */ /* 0x000fea0003800000 */
.L_x_41:
[----:B------:R-:W-:Y:S01]  /*2500*/  @!P1 IMAD R29, R29, R32, R5 ;  /* 0x000000201d1d9224 */ /* 0x000fe200078e0205 */
[----:B------:R-:W-:Y:S04]  /*2510*/  BSSY B1, `(.L_x_43) ;  /* 0x0000006000017945 */ /* 0x000fe80003800000 */
[----:B------:R0:W-:Y:S01]  /*2520*/  @!P1 STG.E.U8 desc[UR38][R8.64+0x9], R29 ;  /* 0x0000091d08009986 */ /* 0x0001e2000c101126 */
[----:B------:R-:W-:Y:S05]  /*2530*/  @P5 BRA `(.L_x_44) ;  /* 0x00000000000c5947 */ /* 0x000fea0003800000 */
[----:B------:R-:W5:Y:S02]  /*2540*/  LDG.E.U8 R40, desc[UR38][R12.64+0x8] ;  /* 0x000008260c287981 */ /* 0x000f64000c1e1100 */
[----:B-----5:R-:W-:-:S05]  /*2550*/  PRMT R2, R40, 0x8880, RZ ;  /* 0x0000888028027816 */ /* 0x020fca00000000ff */
[----:B------:R-:W-:-:S07]  /*2560*/  IMAD R5, R2, R33, RZ ;  /* 0x0000002102057224 */ /* 0x000fce00078e02ff */
.L_x_44:
[----:B------:R-:W-:Y:S05]  /*2570*/  BSYNC B1 ;  /* 0x0000000000017941 */ /* 0x000fea0003800000 */
.L_x_43:
[----:B---3--:R-:W-:Y:S01]  /*2580*/  @!P5 IMAD R3, R30, R32, R5 ;  /* 0x000000201e03d224 */ /* 0x008fe200078e0205 */
[----:B------:R-:W-:Y:S01]  /*2590*/  ISETP.LT.OR P0, PT, R48, 0xa, !P0 ;  /* 0x0000000a3000780c */ /* 0x000fe20004701670 */
[----:B------:R-:W-:Y:S03]  /*25a0*/  BSSY B1, `(.L_x_45) ;  /* 0x0000006000017945 */ /* 0x000fe60003800000 */
[----:B------:R3:W-:Y:S09]  /*25b0*/  @!P5 STG.E.U8 desc[UR38][R10.64+0x8], R3 ;  /* 0x000008030a00d986 */ /* 0x0007f2000c101126 */
[----:B------:R-:W-:Y:S05]  /*25c0*/  @P0 BRA `(.L_x_46) ;  /* 0x00000000000c0947 */ /* 0x000fea0003800000 */
[----:B------:R-:W5:Y:S02]  /*25d0*/  LDG.E.U8 R40, desc[UR38][R12.64+0x9] ;  /* 0x000009260c287981 */ /* 0x000f64000c1e1100 */
[----:B-----5:R-:W-:-:S05]  /*25e0*/  PRMT R2, R40, 0x8880, RZ ;  /* 0x0000888028027816 */ /* 0x020fca00000000ff */
[----:B------:R-:W-:-:S07]  /*25f0*/  IMAD R5, R2, R33, RZ ;  /* 0x0000002102057224 */ /* 0x000fce00078e02ff */
.L_x_46:
[----:B------:R-:W-:Y:S05]  /*2600*/  BSYNC B1 ;  /* 0x0000000000017941 */ /* 0x000fea0003800000 */
.L_x_45:
[----:B------:R-:W-:Y:S01]  /*2610*/  IMAD R5, R31, R32, R5 ;  /* 0x000000201f057224 */ /* 0x000fe200078e0205 */
[----:B------:R-:W-:Y:S06]  /*2620*/  @P0 BRA `(.L_x_47) ;  /* 0x0000000000740947 */ /* 0x000fec0003800000 */
[----:B------:R0:W-:Y:S01]  /*2630*/  STG.E.U8 desc[UR38][R10.64+0x9], R5 ;  /* 0x000009050a007986 */ /* 0x0001e2000c101126 */
[----:B------:R-:W-:Y:S05]  /*2640*/  BRA `(.L_x_47) ;  /* 0x00000000006c7947 */ /* 0x000fea0003800000 */
.L_x_30:
[----:B------:R-:W-:-:S05]  /*2650*/  IMAD R2, R42, -0x80, R39 ;  /* 0xffffff802a027824 */ /* 0x000fca00078e0227 */
[C---:B------:R-:W-:Y:S02]  /*2660*/  ISETP.GE.AND P1, PT, R2.reuse, 0x1, PT ;  /* 0x000000010200780c */ /* 0x040fe40003f26270 */
[----:B------:R-:W-:Y:S02]  /*2670*/  ISETP.GE.AND P0, PT, R2, 0x9, PT ;  /* 0x000000090200780c */ /* 0x000fe40003f06270 */
[C---:B------:R-:W-:Y:S02]  /*2680*/  ISETP.LT.OR P3, PT, R48.reuse, 0x1, !P1 ;  /* 0x000000013000780c */ /* 0x040fe40004f61670 */
[C---:B------:R-:W-:Y:S02]  /*2690*/  ISETP.LT.OR P4, PT, R48.reuse, 0x2, !P1 ;  /* 0x000000023000780c */ /* 0x040fe40004f81670 */
[C---:B------:R-:W-:Y:S02]  /*26a0*/  ISETP.LT.OR P2, PT, R48.reuse, 0x1, !P0 ;  /* 0x000000013000780c */ /* 0x040fe40004741670 */
[----:B------:R-:W-:-:S07]  /*26b0*/  ISETP.LT.OR P5, PT, R48, 0x9, !P0 ;  /* 0x000000093000780c */ /* 0x000fce00047a1670 */
[-C--:B------:R-:W-:Y:S02]  /*26c0*/  @!P3 IMAD R3, R24, R32.reuse, RZ ;  /* 0x000000201803b224 */ /* 0x080fe400078e02ff */
[-C--:B------:R-:W-:Y:S02]  /*26d0*/  @!P4 IMAD R25, R25, R32.reuse, RZ ;  /* 0x000000201919c224 */ /* 0x080fe400078e02ff */
[----:B------:R-:W-:Y:S01]  /*26e0*/  @!P2 IMAD R5, R26, R32, RZ ;  /* 0x000000201a05a224 */ /* 0x000fe200078e02ff */
[----:B------:R0:W-:Y:S01]  /*26f0*/  @!P3 STG.E.U8 desc[UR38][R8.64], R3 ;  /* 0x000000030800b986 */ /* 0x0001e2000c101126 */
[C---:B------:R-:W-:Y:S02]  /*2700*/  ISETP.LT.OR P3, PT, R48.reuse, 0x9, !P1 ;  /* 0x000000093000780c */ /* 0x040fe40004f61670 */
[C---:B------:R-:W-:Y:S01]  /*2710*/  ISETP.LT.OR P1, PT, R48.reuse, 0xa, !P1 ;  /* 0x0000000a3000780c */ /* 0x040fe20004f21670 */
[----:B------:R1:W-:Y:S01]  /*2720*/  @!P4 STG.E.U8 desc[UR38][R8.64+0x1], R25 ;  /* 0x000001190800c986 */ /* 0x0003e2000c101126 */
[----:B------:R-:W-:-:S02]  /*2730*/  ISETP.LT.OR P4, PT, R48, 0x2, !P0 ;  /* 0x000000023000780c */ /* 0x000fc40004781670 */
[----:B------:R-:W-:Y:S01]  /*2740*/  ISETP.LT.OR P0, PT, R48, 0xa, !P0 ;  /* 0x0000000a3000780c */ /* 0x000fe20004701670 */
[----:B------:R1:W-:Y:S01]  /*2750*/  @!P2 STG.E.U8 desc[UR38][R10.64], R5 ;  /* 0x000000050a00a986 */ /* 0x0003e2000c101126 */
[----:B0-----:R-:W-:-:S05]  /*2760*/  @!P5 IMAD R3, R30, R32, RZ ;  /* 0x000000201e03d224 */ /* 0x001fca00078e02ff */
[-C--:B------:R-:W-:Y:S02]  /*2770*/  @!P3 IMAD R7, R28, R32.reuse, RZ ;  /* 0x000000201c07b224 */ /* 0x080fe400078e02ff */
[-C--:B------:R-:W-:Y:S02]  /*2780*/  @!P1 IMAD R29, R29, R32.reuse, RZ ;  /* 0x000000201d1d9224 */ /* 0x080fe400078e02ff */
[-C--:B------:R-:W-:Y:S02]  /*2790*/  @!P4 IMAD R27, R27, R32.reuse, RZ ;  /* 0x000000201b1bc224 */ /* 0x080fe400078e02ff */
[----:B------:R-:W-:-:S03]  /*27a0*/  @!P0 IMAD R31, R31, R32, RZ ;  /* 0x000000201f1f8224 */ /* 0x000fc600078e02ff */
[----:B------:R1:W-:Y:S04]  /*27b0*/  @!P4 STG.E.U8 desc[UR38][R10.64+0x1], R27 ;  /* 0x0000011b0a00c986 */ /* 0x0003e8000c101126 */
[----:B------:R1:W-:Y:S04]  /*27c0*/  @!P3 STG.E.U8 desc[UR38][R8.64+0x8], R7 ;  /* 0x000008070800b986 */ /* 0x0003e8000c101126 */
[----:B------:R1:W-:Y:S04]  /*27d0*/  @!P1 STG.E.U8 desc[UR38][R8.64+0x9], R29 ;  /* 0x0000091d08009986 */ /* 0x0003e8000c101126 */
[----:B------:R1:W-:Y:S04]  /*27e0*/  @!P5 STG.E.U8 desc[UR38][R10.64+0x8], R3 ;  /* 0x000008030a00d986 */ /* 0x0003e8000c101126 */
[----:B------:R1:W-:Y:S02]  /*27f0*/  @!P0 STG.E.U8 desc[UR38][R10.64+0x9], R31 ;  /* 0x0000091f0a008986 */ /* 0x0003e4000c101126 */
.L_x_47:
[----:B------:R-:W-:Y:S05]  /*2800*/  BSYNC B0 ;  /* 0x0000000000007941 */ /* 0x000fea0003800000 */
.L_x_29:
[----:B------:R-:W-:Y:S01]  /*2810*/  IADD3 R16, P0, R16, UR36, RZ ;  /* 0x0000002410107c10 */ /* 0x000fe2000ff1e0ff */
[----:B------:R-:W-:Y:S01]  /*2820*/  ULDC.64 UR4, c[0x0][0x650] ;  /* 0x0001940000047ab9 */ /* 0x000fe20000000a00 */
[----:B------:R-:W-:Y:S01]  /*2830*/  PRMT R2, RZ, 0x7610, R2 ;  /* 0x00007610ff027816 */ /* 0x000fe20000000002 */
[----:B------:R-:W-:Y:S01]  /*2840*/  IMAD.MOV.U32 R41, RZ, RZ, -0x1 ;  /* 0xffffffffff297424 */ /* 0x000fe200078e00ff */
[----:B------:R-:W-:Y:S01]  /*2850*/  IADD3.X R17, R17, UR42, RZ, P0, !PT ;  /* 0x0000002a11117c10 */ /* 0x000fe200087fe4ff */
[----:B------:R-:W-:Y:S01]  /*2860*/  IMAD.MOV.U32 R43, RZ, RZ, -0x1 ;  /* 0xffffffffff2b7424 */ /* 0x000fe200078e00ff */
[----:B------:R-:W-:-:S04]  /*2870*/  ISETP.GE.U32.AND P0, PT, R16, UR4, PT ;  /* 0x0000000410007c0c */ /* 0x000fc8000bf06070 */
[----:B------:R-:W-:-:S13]  /*2880*/  ISETP.GE.U32.AND.EX P0, PT, R17, UR5, PT, P0 ;  /* 0x0000000511007c0c */ /* 0x000fda000bf06100 */
[----:B------:R-:W-:Y:S05]  /*2890*/  @P0 BRA `(.L_x_48) ;  /* 0x0000000400500947 */ /* 0x000fea0003800000 */
[----:B012---:R-:W0:Y:S01]  /*28a0*/  LDC.64 R8, c[0x0][0x628] ;  /* 0x00018a00ff087b82 */ /* 0x007e220000000a00 */
[----:B------:R-:W1:Y:S01]  /*28b0*/  S2R R14, SR_CTAID.X ;  /* 0x00000000000e7919 */ /* 0x000e620000002500 */
[----:B------:R-:W-:Y:S02]  /*28c0*/  IMAD.MOV.U32 R6, RZ, RZ, R16 ;  /* 0x000000ffff067224 */ /* 0x000fe400078e0010 */
[----:B------:R-:W-:Y:S01]  /*28d0*/  IMAD.MOV.U32 R7, RZ, RZ, R17 ;  /* 0x000000ffff077224 */ /* 0x000fe200078e0011 */
[----:B------:R-:W2:Y:S03]  /*28e0*/  S2R R15, SR_CTAID.Y ;  /* 0x00000000000f7919 */ /* 0x000ea60000002600 */
[----:B------:R-:W1:Y:S08]  /*28f0*/  LDC R0, c[0x0][0x630] ;  /* 0x00018c00ff007b82 */ /* 0x000e700000000800 */
[----:B------:R-:W1:Y:S01]  /*2900*/  LDC.64 R12, c[0x0][0x620] ;  /* 0x00018800ff0c7b82 */ /* 0x000e620000000a00 */
[----:B0-----:R-:W-:-:S04]  /*2910*/  ISETP.NE.U32.AND P0, PT, R8, RZ, PT ;  /* 0x000000ff0800720c */ /* 0x001fc80003f05070 */
[----:B------:R-:W-:-:S13]  /*2920*/  ISETP.NE.AND.EX P0, PT, R9, RZ, PT, P0 ;  /* 0x000000ff0900720c */ /* 0x000fda0003f05300 */
[----:B-12---:R-:W-:Y:S05]  /*2930*/  @!P0 BRA `(.L_x_49) ;  /* 0x0000000000288947 */ /* 0x006fea0003800000 */
[----:B---3--:R-:W0:Y:S02]  /*2940*/  LDC R3, c[0x0][0x634] ;  /* 0x00018d00ff037b82 */ /* 0x008e240000000800 */
[----:B0-----:R-:W-:-:S05]  /*2950*/  IADD3 R7, P0, R16, R3, RZ ;  /* 0x0000000310077210 */ /* 0x001fca0007f1e0ff */
[----:B----4-:R-:W-:-:S04]  /*2960*/  IMAD.X R11, RZ, RZ, R17, P0 ;  /* 0x000000ffff0b7224 */ /* 0x010fc800000e0611 */
[----:B------:R-:W-:-:S04]  /*2970*/  IMAD.WIDE.U32 R2, R11, R8, RZ ;  /* 0x000000080b027225 */ /* 0x000fc800078e00ff */
[----:B------:R-:W-:-:S04]  /*2980*/  IMAD.WIDE.U32 R4, P0, R7, R9, R2 ;  /* 0x0000000907047225 */ /* 0x000fc80007800002 */
[----:B------:R-:W-:-:S04]  /*2990*/  IMAD.WIDE.U32 R2, R7, R8, RZ ;  /* 0x0000000807027225 */ /* 0x000fc800078e00ff */
[----:B------:R-:W-:Y:S01]  /*29a0*/  IMAD.X R7, RZ, RZ, RZ, P0 ;  /* 0x000000ffff077224 */ /* 0x000fe200000e06ff */
[----:B------:R-:W-:Y:S01]  /*29b0*/  IADD3 RZ, P0, R3, R4, RZ ;  /* 0x0000000403ff7210 */ /* 0x000fe20007f1e0ff */
[----:B------:R-:W-:-:S04]  /*29c0*/  IMAD.MOV.U32 R6, RZ, RZ, R5 ;  /* 0x000000ffff067224 */ /* 0x000fc800078e0005 */
[----:B------:R-:W-:-:S08]  /*29d0*/  IMAD.WIDE.U32.X R6, R11, R9, R6, P0 ;  /* 0x000000090b067225 */ /* 0x000fd000000e0406 */
.L_x_49:
[-CC-:B------:R-:W-:Y:S01]  /*29e0*/  SHF.R.U64 R43, R6, R0.reuse, R7.reuse ;  /* 0x00000000062b7219 */ /* 0x180fe20000001207 */
[----:B------:R-:W0:Y:S01]  /*29f0*/  LDC.64 R24, c[0x0][0x640] ;  /* 0x00019000ff187b82 */ /* 0x000e220000000a00 */
[----:B------:R-:W-:Y:S01]  /*2a00*/  SHF.R.U32.HI R0, RZ, R0, R7 ;  /* 0x00000000ff007219 */ /* 0x000fe20000011607 */
[----:B------:R-:W-:Y:S01]  /*2a10*/  ULDC UR4, c[0x0][0x150] ;  /* 0x0000540000047ab9 */ /* 0x000fe20000000800 */
[----:B------:R-:W-:Y:S02]  /*2a20*/  IADD3 R5, P0, RZ, -R43, RZ ;  /* 0x8000002bff057210 */ /* 0x000fe40007f1e0ff */
[----:B------:R-:W-:-:S03]  /*2a30*/  I2FP.F32.U32 R6, R14 ;  /* 0x0000000e00067245 */ /* 0x000fc60000201000 */
[----:B------:R-:W1:Y:S01]  /*2a40*/  LDC R4, c[0x0][0x618] ;  /* 0x00018600ff047b82 */ /* 0x000e620000000800 */
[----:B---3--:R-:W-:Y:S02]  /*2a50*/  IMAD.X R3, RZ, RZ, ~R0, P0 ;  /* 0x000000ffff037224 */ /* 0x008fe400000e0e00 */
[----:B------:R-:W-:Y:S01]  /*2a60*/  FMUL R6, R6, UR4 ;  /* 0x0000000406067c20 */ /* 0x000fe20008400000 */
[----:B------:R-:W-:Y:S01]  /*2a70*/  ULDC UR4, c[0x0][0x154] ;  /* 0x0000550000047ab9 */ /* 0x000fe20000000800 */
[-C--:B------:R-:W-:Y:S02]  /*2a80*/  IMAD R0, R3, R12.reuse, RZ ;  /* 0x0000000c03007224 */ /* 0x080fe400078e02ff */
[C---:B------:R-:W-:Y:S01]  /*2a90*/  IMAD.WIDE.U32 R2, R5.reuse, R12, R16 ;  /* 0x0000000c05027225 */ /* 0x040fe200078e0010 */
[----:B----4-:R-:W2:Y:S01]  /*2aa0*/  LDC R10, c[0x0][0x608] ;  /* 0x00018200ff0a7b82 */ /* 0x010ea20000000800 */
[----:B------:R-:W3:Y:S02]  /*2ab0*/  F2I.U32.TRUNC.NTZ R6, R6 ;  /* 0x0000000600067305 */ /* 0x000ee4000020f000 */
[----:B------:R-:W-:Y:S01]  /*2ac0*/  IMAD R5, R5, R13, R0 ;  /* 0x0000000d05057224 */ /* 0x000fe200078e0200 */
[----:B------:R-:W-:-:S03]  /*2ad0*/  I2FP.F32.U32 R0, R15 ;  /* 0x0000000f00007245 */ /* 0x000fc60000201000 */
[----:B------:R-:W-:Y:S01]  /*2ae0*/  IMAD.IADD R3, R3, 0x1, R5 ;  /* 0x0000000103037824 */ /* 0x000fe200078e0205 */
[----:B------:R-:W4:Y:S01]  /*2af0*/  LDC R9, c[0x0][0x658] ;  /* 0x00019600ff097b82 */ /* 0x000f220000000800 */
[----:B0-----:R-:W-:-:S04]  /*2b00*/  ISETP.NE.U32.AND P0, PT, R24, RZ, PT ;  /* 0x000000ff1800720c */ /* 0x001fc80003f05070 */
[----:B------:R-:W-:-:S03]  /*2b10*/  ISETP.NE.AND.EX P0, PT, R25, RZ, PT, P0 ;  /* 0x000000ff1900720c */ /* 0x000fc60003f05300 */
[----:B------:R-:W0:Y:S01]  /*2b20*/  LDC R7, c[0x0][0x144] ;  /* 0x00005100ff077b82 */ /* 0x000e220000000800 */
[-CC-:B-1----:R-:W-:Y:S01]  /*2b30*/  SHF.R.U64 R8, R2, R4.reuse, R3.reuse ;  /* 0x0000000402087219 */ /* 0x182fe20000001203 */
[----:B---3--:R-:W-:Y:S01]  /*2b40*/  IMAD.MOV R6, RZ, RZ, -R6 ;  /* 0x000000ffff067224 */ /* 0x008fe200078e0a06 */
[----:B------:R-:W-:Y:S01]  /*2b50*/  SHF.R.U32.HI R3, RZ, R4, R3 ;  /* 0x00000004ff037219 */ /* 0x000fe20000011603 */
[----:B------:R-:W-:-:S04]  /*2b60*/  FMUL R4, R0, UR4 ;  /* 0x0000000400047c20 */ /* 0x000fc80008400000 */
[----:B------:R-:W1:Y:S01]  /*2b70*/  LDC R20, c[0x0][0x148] ;  /* 0x00005200ff147b82 */ /* 0x000e620000000800 */
[----:B------:R3:W0:Y:S01]  /*2b80*/  F2I.U32.TRUNC.NTZ R12, R4 ;  /* 0x00000004000c7305 */ /* 0x000622000020f000 */
[-CC-:B--2---:R-:W-:Y:S02]  /*2b90*/  SHF.R.U64 R11, R8, R10.reuse, R3.reuse ;  /* 0x0000000a080b7219 */ /* 0x184fe40000001203 */
[----:B------:R-:W-:-:S04]  /*2ba0*/  SHF.R.U32.HI R0, RZ, R10, R3 ;  /* 0x0000000aff007219 */ /* 0x000fc80000011603 */
[----:B------:R-:W2:Y:S01]  /*2bb0*/  LDC R13, c[0x0][0x600] ;  /* 0x00018000ff0d7b82 */ /* 0x000ea20000000800 */
[-CC-:B----4-:R-:W-:Y:S02]  /*2bc0*/  SHF.R.U64 R10, R11, R9.reuse, R0.reuse ;  /* 0x000000090b0a7219 */ /* 0x190fe40000001200 */
[----:B------:R-:W-:-:S03]  /*2bd0*/  SHF.R.U32.HI R3, RZ, R9, R0 ;  /* 0x00000009ff037219 */ /* 0x000fc60000011600 */
[----:B------:R-:W-:Y:S02]  /*2be0*/  IMAD.MOV.U32 R2, RZ, RZ, R10 ;  /* 0x000000ffff027224 */ /* 0x000fe400078e000a */
[----:B------:R-:W4:Y:S01]  /*2bf0*/  LDC R26, c[0x0][0x648] ;  /* 0x00019200ff1a7b82 */ /* 0x000f220000000800 */
[----:B0-----:R-:W-:-:S07]  /*2c00*/  IMAD R21, R7, R6, R14 ;  /* 0x0000000607157224 */ /* 0x001fce00078e020e */
[----:B------:R-:W0:Y:S08]  /*2c10*/  LDC R27, c[0x0][0x638] ;  /* 0x00018e00ff1b7b82 */ /* 0x000e300000000800 */
[----:B------:R-:W0:Y:S01]  /*2c20*/  LDC R28, c[0x0][0x610] ;  /* 0x00018400ff1c7b82 */ /* 0x000e220000000800 */
[----:B-123--:R-:W-:Y:S05]  /*2c30*/  @!P0 BRA `(.L_x_50) ;  /* 0x0000000000288947 */ /* 0x00efea0003800000 */
[----:B------:R-:W1:Y:S02]  /*2c40*/  LDC R7, c[0x0][0x64c] ;  /* 0x00019300ff077b82 */ /* 0x000e640000000800 */
[----:B-1----:R-:W-:-:S05]  /*2c50*/  IADD3 R7, P0, R10, R7, RZ ;  /* 0x000000070a077210 */ /* 0x002fca0007f1e0ff */
        /* <DEDUP_REMOVED lines=8> */
.L_x_50:
[----:B------:R-:W-:Y:S01]  /*2ce0*/  ISETP.NE.AND P0, PT, R19, 0x1, PT ;  /* 0x000000011300780c */ /* 0x000fe20003f05270 */
[----:B------:R-:W-:Y:S01]  /*2cf0*/  VIADD R5, R13, 0xffffffff ;  /* 0xffffffff0d057836 */ /* 0x000fe20000000000 */
[----:B----4-:R-:W-:Y:S01]  /*2d00*/  SHF.R.U64 R2, R2, R26, R3 ;  /* 0x0000001a02027219 */ /* 0x010fe20000001203 */
[----:B------:R-:W-:Y:S01]  /*2d10*/  IMAD.MOV R12, RZ, RZ, -R12 ;  /* 0x000000ffff0c7224 */ /* 0x000fe200078e0a0c */
[----:B------:R-:W-:Y:S01]  /*2d20*/  LOP3.LUT R0, R11, R38, RZ, 0xc0, !PT ;  /* 0x000000260b007212 */ /* 0x000fe200078ec0ff */
[----:B------:R-:W-:Y:S01]  /*2d30*/  IMAD.MOV.U32 R4, RZ, RZ, 0x1 ;  /* 0x00000001ff047424 */ /* 0x000fe200078e00ff */
[----:B------:R-:W-:Y:S01]  /*2d40*/  LOP3.LUT R5, R8, R5, RZ, 0xc0, !PT ;  /* 0x0000000508057212 */ /* 0x000fe200078ec0ff */
[----:B------:R-:W-:Y:S02]  /*2d50*/  IMAD.MOV R3, RZ, RZ, -R2 ;  /* 0x000000ffff037224 */ /* 0x000fe400078e0a02 */
[----:B------:R-:W-:Y:S02]  /*2d60*/  IMAD R0, R35, R2, R0 ;  /* 0x0000000223007224 */ /* 0x000fe400078e0200 */
[----:B0-----:R-:W-:-:S02]  /*2d70*/  IMAD R2, R3, R27, R10 ;  /* 0x0000001b03027224 */ /* 0x001fc400078e020a */
[----:B------:R-:W-:Y:S02]  /*2d80*/  @P0 IMAD R21, R20, R12, R15 ;  /* 0x0000000c14150224 */ /* 0x000fe400078e020f */
[----:B------:R-:W-:Y:S01]  /*2d90*/  IMAD R3, R2, R13, R5 ;  /* 0x0000000d02037224 */ /* 0x000fe200078e0205 */
[----:B------:R-:W-:Y:S01]  /*2da0*/  PRMT R2, R4, 0x7610, R2 ;  /* 0x0000761004027816 */ /* 0x000fe20000000002 */
[----:B------:R-:W-:-:S05]  /*2db0*/  IMAD R0, R0, R28, R21 ;  /* 0x0000001c00007224 */ /* 0x000fca00078e0215 */
[----:B------:R-:W-:Y:S02]  /*2dc0*/  SEL R41, R3, R0, !P0 ;  /* 0x0000000003297207 */ /* 0x000fe40004000000 */
[----:B------:R-:W-:-:S07]  /*2dd0*/  SEL R0, R0, R3, !P0 ;  /* 0x0000000300007207 */ /* 0x000fce0004000000 */
.L_x_48:
[----:B------:R-:W-:Y:S01]  /*2de0*/  LOP3.LUT P0, RZ, R2, 0xff, RZ, 0xc0, !PT ;  /* 0x000000ff02ff7812 */ /* 0x000fe2000780c0ff */
[----:B------:R-:W-:-:S12]  /*2df0*/  IMAD.MOV.U32 R42, RZ, RZ, R0 ;  /* 0x000000ffff2a7224 */ /* 0x000fd800078e0000 */
[----:B------:R-:W-:Y:S05]  /*2e00*/  @P0 BRA `(.L_x_51) ;  /* 0xffffffe400900947 */ /* 0x000fea000383ffff */
[----:B------:R-:W-:Y:S05]  /*2e10*/  EXIT ;  /* 0x000000000000794d */ /* 0x000fea0003800000 */
.L_x_4:
        /* <DEDUP_REMOVED lines=26> */
.L_x_53:
        /* <DEDUP_REMOVED lines=14> */
[----:B------:R-:W-:Y:S02]  /*30a0*/  IMAD R5, R7, R23, R10 ;  /* 0x0000001707057224 */ /* 0x000fe400078e020a */
[----:B------:R-:W-:Y:S02]  /*30b0*/  IMAD.MOV.U32 R10, RZ, RZ, 0x1 ;  /* 0x00000001ff0a7424 */ /* 0x000fe400078e00ff */
[----:B------:R-:W-:Y:S01]  /*30c0*/  IMAD.IADD R5, R9, 0x1, R5 ;  /* 0x0000000109057824 */ /* 0x000fe200078e0205 */
[----:B------:R-:W4:Y:S04]  /*30d0*/  LDC R20, c[0x0][0x608] ;  /* 0x00018200ff147b82 */ /* 0x000f280000000800 */
[----:B0-----:R-:W-:-:S02]  /*30e0*/  SHF.R.U64 R12, R8, R24, R5 ;  /* 0x00000018080c7219 */ /* 0x001fc40000001205 */
        /* <DEDUP_REMOVED lines=8> */
[----:B--2---:R-:W-:Y:S01]  /*3170*/  IMAD R24, R13, R7, R4 ;  /* 0x000000070d187224 */ /* 0x004fe200078e0204 */
[----:B------:R2:W3:Y:S06]  /*3180*/  F2I.U32.TRUNC.NTZ R21, R8 ;  /* 0x0000000800157305 */ /* 0x0004ec000020f000 */
[----:B------:R-:W1:Y:S01]  /*3190*/  LDC R22, c[0x0][0x600] ;  /* 0x00018000ff167b82 */ /* 0x000e620000000800 */
[-CC-:B----4-:R-:W-:Y:S02]  /*31a0*/  SHF.R.U64 R15, R12, R20.reuse, R5.reuse ;  /* 0x000000140c0f7219 */ /* 0x190fe40000001205 */
[----:B------:R-:W-:Y:S01]  /*31b0*/  SHF.R.U32.HI R4, RZ, R20, R5 ;  /* 0x00000014ff047219 */ /* 0x000fe20000011605 */
[----:B------:R-:W-:-:S04]  /*31c0*/  IMAD.MOV.U32 R20, RZ, RZ, -0x1 ;  /* 0xffffffffff147424 */ /* 0x000fc800078e00ff */
[----:B------:R-:W4:Y:S01]  /*31d0*/  LDC R28, c[0x0][0x648] ;  /* 0x00019200ff1c7b82 */ /* 0x000f220000000800 */
[-C--:B0-----:R-:W-:Y:S02]  /*31e0*/  SHF.L.U32 R7, R20, R25.reuse, RZ ;  /* 0x0000001914077219 */ /* 0x081fe400000006ff */
[-CC-:B------:R-:W-:Y:S02]  /*31f0*/  SHF.R.U64 R20, R15, R25.reuse, R4.reuse ;  /* 0x000000190f147219 */ /* 0x180fe40000001204 */
[-C--:B------:R-:W-:Y:S02]  /*3200*/  SHF.R.U32.HI R5, RZ, R25.reuse, R4 ;  /* 0x00000019ff057219 */ /* 0x080fe40000011604 */
[----:B------:R-:W-:Y:S01]  /*3210*/  SHF.L.U32 R25, R10, R25, RZ ;  /* 0x000000190a197219 */ /* 0x000fe200000006ff */
[----:B------:R-:W0:Y:S01]  /*3220*/  LDC R29, c[0x0][0x638] ;  /* 0x00018e00ff1d7b82 */ /* 0x000e220000000800 */
[----:B------:R-:W-:Y:S01]  /*3230*/  LOP3.LUT R30, RZ, R7, RZ, 0x33, !PT ;  /* 0x00000007ff1e7212 */ /* 0x000fe200078e33ff */
[----:B------:R-:W-:-:S06]  /*3240*/  IMAD.MOV.U32 R4, RZ, RZ, R20 ;  /* 0x000000ffff047224 */ /* 0x000fcc00078e0014 */
[----:B------:R-:W0:Y:S01]  /*3250*/  LDC R31, c[0x0][0x610] ;  /* 0x00018400ff1f7b82 */ /* 0x000e220000000800 */
[----:B--23--:R-:W-:Y:S05]  /*3260*/  @!P0 BRA `(.L_x_54) ;  /* 0x0000000000288947 */ /* 0x00cfea0003800000 */
[----:B------:R-:W2:Y:S02]  /*3270*/  LDC R7, c[0x0][0x64c] ;  /* 0x00019300ff077b82 */ /* 0x000ea40000000800 */
[----:B--2---:R-:W-:-:S05]  /*3280*/  IADD3 R7, P0, R20, R7, RZ ;  /* 0x0000000714077210 */ /* 0x004fca0007f1e0ff */
        /* <DEDUP_REMOVED lines=8> */
.L_x_54:
[----:B------:R-:W-:Y:S01]  /*3310*/  ISETP.NE.AND P0, PT, R19, 0x1, PT ;  /* 0x000000011300780c */ /* 0x000fe20003f05270 */
[----:B-1----:R-:W-:Y:S01]  /*3320*/  VIADD R9, R22, 0xffffffff ;  /* 0xffffffff16097836 */ /* 0x002fe20000000000 */
[----:B----4-:R-:W-:Y:S01]  /*3330*/  SHF.R.U64 R5, R4, R28, R5 ;  /* 0x0000001c04057219 */ /* 0x010fe20000001205 */
[----:B------:R-:W-:Y:S01]  /*3340*/  IMAD.MOV R21, RZ, RZ, -R21 ;  /* 0x000000ffff157224 */ /* 0x000fe200078e0a15 */
[----:B------:R-:W-:Y:S01]  /*3350*/  LOP3.LUT R4, R15, R30, RZ, 0xc0, !PT ;  /* 0x0000001e0f047212 */ /* 0x000fe200078ec0ff */
[----:B------:R-:W-:Y:S02]  /*3360*/  IMAD.MOV.U32 R8, RZ, RZ, 0x1 ;  /* 0x00000001ff087424 */ /* 0x000fe400078e00ff */
[----:B------:R-:W-:Y:S02]  /*3370*/  IMAD.MOV R7, RZ, RZ, -R5 ;  /* 0x000000ffff077224 */ /* 0x000fe400078e0a05 */
[----:B------:R-:W-:Y:S01]  /*3380*/  IMAD R13, R25, R5, R4 ;  /* 0x00000005190d7224 */ /* 0x000fe200078e0204 */
[----:B------:R-:W-:Y:S01]  /*3390*/  LOP3.LUT R5, R12, R9, RZ, 0xc0, !PT ;  /* 0x000000090c057212 */ /* 0x000fe200078ec0ff */
[----:B0-----:R-:W-:-:S02]  /*33a0*/  IMAD R4, R7, R29, R20 ;  /* 0x0000001d07047224 */ /* 0x001fc400078e0214 */
[----:B------:R-:W-:Y:S02]  /*33b0*/  @P0 IMAD R24, R23, R21, R6 ;  /* 0x0000001517180224 */ /* 0x000fe400078e0206 */
[----:B------:R-:W-:Y:S02]  /*33c0*/  IMAD R4, R4, R22, R5 ;  /* 0x0000001604047224 */ /* 0x000fe400078e0205 */
[----:B------:R-:W-:Y:S02]  /*33d0*/  IMAD R13, R13, R31, R24 ;  /* 0x0000001f0d0d7224 */ /* 0x000fe400078e0218 */
[----:B------:R-:W-:-:S03]  /*33e0*/  IMAD.MOV.U32 R7, RZ, RZ, R14 ;  /* 0x000000ffff077224 */ /* 0x000fc600078e000e */
[----:B------:R-:W-:Y:S02]  /*33f0*/  SEL R20, R4, R13, !P0 ;  /* 0x0000000d04147207 */ /* 0x000fe40004000000 */
[----:B------:R-:W-:-:S07]  /*3400*/  SEL R13, R13, R4, !P0 ;  /* 0x000000040d0d7207 */ /* 0x000fce0004000000 */
.L_x_52:
[----:B------:R-:W-:-:S08]  /*3410*/  NOP ;  /* 0x0000000000007918 */ /* 0x000fd00000000000 */
[----:B------:R-:W0:-:S00]  /*3420*/  USETMAXREG.DEALLOC.CTAPOOL 0x28 ;  /* 0x00000028000079c8 */ /* 0x000e0000080e0500 */
[----:B0-----:R-:W-:-:S13]  /*3430*/  ISETP.NE.AND P0, PT, R0, RZ, PT ;  /* 0x000000ff0000720c */ /* 0x001fda0003f05270 */
[----:B------:R-:W-:Y:S05]  /*3440*/  @P0 EXIT ;  /* 0x000000000000094d */ /* 0x000fea0003800000 */
[----:B------:R-:W-:Y:S01]  /*3450*/  LOP3.LUT P0, RZ, R8, 0xff, RZ, 0xc0, !PT ;  /* 0x000000ff08ff7812 */ /* 0x000fe2000780c0ff */
[----:B------:R-:W-:Y:S02]  /*3460*/  IMAD.MOV.U32 R0, RZ, RZ, 0x1 ;  /* 0x00000001ff007424 */ /* 0x000fe400078e00ff */
[----:B------:R-:W-:-:S10]  /*3470*/  IMAD.MOV.U32 R11, RZ, RZ, RZ ;  /* 0x000000ffff0b7224 */ /* 0x000fd400078e00ff */
[----:B------:R-:W-:Y:S05]  /*3480*/  @!P0 BRA `(.L_x_55) ;  /* 0x0000000c001c8947 */ /* 0x000fea0003800000 */
[----:B------:R-:W0:Y:S01]  /*3490*/  LDC R0, c[0x0][0x28c] ;  /* 0x0000a300ff007b82 */ /* 0x000e220000000800 */
[----:B------:R-:W-:Y:S01]  /*34a0*/  LOP3.LUT P0, RZ, R2, 0x1f, RZ, 0xc0, !PT ;  /* 0x0000001f02ff7812 */ /* 0x000fe2000780c0ff */
[----:B------:R-:W-:Y:S01]  /*34b0*/  ULDC UR5, c[0x0][0x658] ;  /* 0x0001960000057ab9 */ /* 0x000fe20000000800 */
[----:B------:R-:W-:Y:S01]  /*34c0*/  UMOV UR6, 0xffffffff ;  /* 0xffffffff00067882 */ /* 0x000fe20000000000 */
[----:B------:R-:W-:Y:S01]  /*34d0*/  BSSY B0, `(.L_x_55) ;  /* 0x00000c2000007945 */ /* 0x000fe20003800000 */
[----:B------:R-:W-:Y:S01]  /*34e0*/  USHF.L.U32 UR6, UR6, UR5, URZ ;  /* 0x0000000506067299 */ /* 0x000fe2000800063f */
[C---:B------:R-:W-:Y:S01]  /*34f0*/  ISETP.NE.AND P2, PT, R3.reuse, RZ, PT ;  /* 0x000000ff0300720c */ /* 0x040fe20003f45270 */
[----:B------:R-:W-:Y:S01]  /*3500*/  IMAD.MOV.U32 R12, RZ, RZ, 0x1 ;  /* 0x00000001ff0c7424 */ /* 0x000fe200078e00ff */
[----:B------:R-:W-:Y:S01]  /*3510*/  ISETP.NE.OR P0, PT, R3, RZ, !P0 ;  /* 0x000000ff0300720c */ /* 0x000fe20004705670 */
[----:B------:R-:W-:Y:S01]  /*3520*/  IMAD.MOV.U32 R11, RZ, RZ, RZ ;  /* 0x000000ffff0b7224 */ /* 0x000fe200078e00ff */
[----:B------:R-:W-:Y:S01]  /*3530*/  LOP3.LUT R10, R18, 0x2, RZ, 0xfc, !PT ;  /* 0x00000002120a7812 */ /* 0x000fe200078efcff */
[----:B------:R-:W-:Y:S01]  /*3540*/  ULDC UR4, c[0x0][0x600] ;  /* 0x0001800000047ab9 */ /* 0x000fe20000000800 */
[----:B------:R-:W-:Y:S01]  /*3550*/  UMOV UR7, 0x1 ;  /* 0x0000000100077882 */ /* 0x000fe20000000000 */
[----:B------:R-:W-:-:S02]  /*3560*/  UIADD3 UR15, UR4, -0x1, URZ ;  /* 0xffffffff040f7890 */ /* 0x000fc4000fffe03f */
[----:B------:R-:W-:Y:S02]  /*3570*/  USHF.L.U32 UR17, UR7, UR5, URZ ;  /* 0x0000000507117299 */ /* 0x000fe4000800063f */
[----:B------:R-:W-:Y:S01]  /*3580*/  ULOP3.LUT UR16, URZ, UR6, URZ, 0x33, !UPT ;  /* 0x000000063f107292 */ /* 0x000fe2000f8e333f */
[----:B------:R-:W-:Y:S01]  /*3590*/  ULDC.64 UR20, c[0x0][0x198] ;  /* 0x0000660000147ab9 */ /* 0x000fe20000000a00 */
[----:B0-----:R-:W-:-:S05]  /*35a0*/  VIADD R0, R0, 0x3f ;  /* 0x0000003f00007836 */ /* 0x001fca0000000000 */
[----:B------:R-:W-:-:S04]  /*35b0*/  SHF.R.S32.HI R5, RZ, 0x1f, R0 ;  /* 0x0000001fff057819 */ /* 0x000fc80000011400 */
[----:B------:R-:W-:Y:S01]  /*35c0*/  LEA.HI R5, R5, R0, RZ, 0x6 ;  /* 0x0000000005057211 */ /* 0x000fe200078f30ff */
[----:B------:R-:W-:-:S03]  /*35d0*/  IMAD.MOV.U32 R0, RZ, RZ, 0x1 ;  /* 0x00000001ff007424 */ /* 0x000fc600078e00ff */
[----:B------:R-:W-:-:S05]  /*35e0*/  SHF.R.S32.HI R8, RZ, 0x6, R5 ;  /* 0x00000006ff087819 */ /* 0x000fca0000011405 */
[----:B------:R-:W-:-:S07]  /*35f0*/  VIADD R9, R8, 0x1 ;  /* 0x0000000108097836 */ /* 0x000fce0000000000 */
.L_x_67:
[----:B------:R-:W-:-:S03]  /*3600*/  UMOV UR4, 0xffffffff ;  /* 0xffffffff00047882 */ /* 0x000fc60000000000 */
[----:B------:R-:W-:Y:S05]  /*3610*/  BRA.DIV UR4, `(.L_x_56) ;  /* 0x0000001a04947947 */ /* 0x000fea000b800000 */
[----:B------:R-:W-:-:S13]  /*3620*/  ELECT P6, URZ, PT ;  /* 0x00000000003f782f */ /* 0x000fda00038c0000 */
.L_x_99:
[----:B------:R-:W0:Y:S01]  /*3630*/  LDC R2, c[0x0][0x28c] ;  /* 0x0000a300ff027b82 */ /* 0x000e220000000800 */
[----:B------:R-:W-:Y:S01]  /*3640*/  BSSY B1, `(.L_x_57) ;  /* 0x0000037000017945 */ /* 0x000fe20003800000 */
[----:B0-----:R-:W-:-:S13]  /*3650*/  ISETP.LT.OR P6, PT, R2, 0x1, !P6 ;  /* 0x000000010200780c */ /* 0x001fda00077c1670 */
[----:B------:R-:W-:Y:S05]  /*3660*/  @P6 BRA `(.L_x_58) ;  /* 0x0000000000d06947 */ /* 0x000fea0003800000 */
[----:B------:R-:W-:Y:S02]  /*3670*/  IMAD.SHL.U32 R20, R20, 0x10, RZ ;  /* 0x0000001014147824 */ /* 0x000fe400078e00ff */
[----:B------:R-:W-:Y:S02]  /*3680*/  IMAD.SHL.U32 R13, R13, 0x80, RZ ;  /* 0x000000800d0d7824 */ /* 0x000fe400078e00ff */
[----:B------:R-:W-:Y:S02]  /*3690*/  IMAD.MOV.U32 R21, RZ, RZ, RZ ;  /* 0x000000ffff157224 */ /* 0x000fe400078e00ff */
[----:B------:R-:W-:Y:S02]  /*36a0*/  IMAD.MOV.U32 R2, RZ, RZ, R9 ;  /* 0x000000ffff027224 */ /* 0x000fe400078e0009 */
[----:B------:R-:W-:Y:S02]  /*36b0*/  IMAD.MOV.U32 R3, RZ, RZ, R0 ;  /* 0x000000ffff037224 */ /* 0x000fe400078e0000 */
[----:B------:R-:W-:-:S07]  /*36c0*/  IMAD.MOV.U32 R4, RZ, RZ, R11 ;  /* 0x000000ffff047224 */ /* 0x000fce00078e000b */
.L_x_62:
[----:B------:R-:W0:Y:S01]  /*36d0*/  S2R R6, SR_CgaCtaId ;  /* 0x0000000000067919 */ /* 0x000e220000008800 */
[----:B------:R-:W-:-:S04]  /*36e0*/  MOV R5, 0x400 ;  /* 0x0000040000057802 */ /* 0x000fc80000000f00 */
[----:B0-----:R-:W-:Y:S02]  /*36f0*/  LEA R15, R6, R5, 0x18 ;  /* 0x00000005060f7211 */ /* 0x001fe400078ec0ff */
[----:B------:R-:W-:Y:S01]  /*3700*/  SHF.L.U32 R5, R3, 0x1f, RZ ;  /* 0x0000001f03057819 */ /* 0x000fe200000006ff */
[----:B------:R-:W0:Y:S02]  /*3710*/  @!P2 LDC R6, c[0x0][0x500] ;  /* 0x00014000ff06ab82 */ /* 0x000e240000000800 */
[----:B------:R-:W-:-:S04]  /*3720*/  IMAD R14, R4, 0x8, R15 ;  /* 0x00000008040e7824 */ /* 0x000fc800078e020f */
[----:B------:R-:W1:Y:S02]  /*3730*/  SYNCS.PHASECHK.TRANS64.TRYWAIT P1, [R14+URZ+0xc8], R5 ;  /* 0x0000c8050e0075a7 */ /* 0x000e64000802017f */
[----:B-1----:R-:W-:Y:S05]  /*3740*/  @!P1 BRA `(.L_x_59) ;  /* 0x0000001800689947 */ /* 0x002fea0003800000 */
.L_x_100:
[----:B-1----:R-:W-:Y:S01]  /*3750*/  PRMT R5, R10, 0x9910, RZ ;  /* 0x000099100a057816 */ /* 0x002fe200000000ff */
[----:B0-----:R0:W-:Y:S03]  /*3760*/  @!P2 SYNCS.ARRIVE.TRANS64 RZ, [R14+URZ], R6 ;  /* 0x000000060effa9a7 */ /* 0x0011e6000800003f */
[----:B------:R-:W-:-:S13]  /*3770*/  ISETP.NE.AND P1, PT, R5, 0x2, PT ;  /* 0x000000020500780c */ /* 0x000fda0003f25270 */
[----:B0-----:R-:W-:Y:S05]  /*3780*/  @P1 BRA `(.L_x_60) ;  /* 0x0000000000041947 */ /* 0x001fea0003800000 */
[----:B------:R-:W-:Y:S01]  /*3790*/  BPT.TRAP 0x1 ;  /* 0x000000040000795c */ /* 0x000fe20000300000 */
.L_x_60:
[----:B------:R-:W-:Y:S05]  /*37a0*/  @P0 BRA `(.L_x_61) ;  /* 0x0000000000040947 */ /* 0x000fea0003800000 */
[----:B------:R-:W-:Y:S01]  /*37b0*/  BPT.TRAP 0x1 ;  /* 0x000000040000795c */ /* 0x000fe20000300000 */
.L_x_61:
[--C-:B------:R-:W-:Y:S01]  /*37c0*/  IMAD R5, R4, 0x2000, R15.reuse ;  /* 0x0000200004057824 */ /* 0x100fe200078e020f */
[----:B------:R-:W-:Y:S01]  /*37d0*/  R2UR UR9, R14 ;  /* 0x000000000e0972ca */ /* 0x000fe200000e0000 */
[----:B------:R-:W-:Y:S01]  /*37e0*/  IMAD R15, R4, 0x400, R15 ;  /* 0x00000400040f7824 */ /* 0x000fe200078e020f */
[----:B------:R-:W-:Y:S01]  /*37f0*/  UIADD3 UR4, UP0, UR20, 0xf0, URZ ;  /* 0x000000f014047890 */ /* 0x000fe2000ff1e03f */
[----:B------:R-:W-:Y:S01]  /*3800*/  VIADD R2, R2, 0xffffffff ;  /* 0xffffffff02027836 */ /* 0x000fe20000000000 */
[----:B------:R-:W-:Y:S01]  /*3810*/  R2UR UR5, R5 ;  /* 0x00000000050572ca */ /* 0x000fe200000e0000 */
[----:B------:R-:W-:Y:S01]  /*3820*/  UIADD3 UR22, UP1, UR20, 0x1f0, URZ ;  /* 0x000001f014167890 */ /* 0x000fe2000ff3e03f */
[----:B------:R-:W-:Y:S01]  /*3830*/  R2UR UR8, R15 ;  /* 0x000000000f0872ca */ /* 0x000fe200000e0000 */
[----:B------:R-:W-:Y:S01]  /*3840*/  VIADD R4, R4, 0x1 ;  /* 0x0000000104047836 */ /* 0x000fe20000000000 */
[----:B------:R-:W-:Y:S01]  /*3850*/  R2UR UR11, R13 ;  /* 0x000000000d0b72ca */ /* 0x000fe200000e0000 */
[----:B------:R-:W-:Y:S01]  /*3860*/  UIADD3.X UR23, URZ, UR21, URZ, UP1, !UPT ;  /* 0x000000153f177290 */ /* 0x000fe20008ffe43f */
[----:B------:R-:W-:Y:S01]  /*3870*/  R2UR UR10, R21 ;  /* 0x00000000150a72ca */ /* 0x000fe200000e0000 */
[----:B------:R-:W-:Y:S01]  /*3880*/  UMOV UR6, 0x0 ;  /* 0x0000000000067882 */ /* 0x000fe20000000000 */
[----:B------:R-:W-:Y:S01]  /*3890*/  R2UR UR12, R7 ;  /* 0x00000000070c72ca */ /* 0x000fe200000e0000 */
[----:B------:R-:W-:Y:S01]  /*38a0*/  UMOV UR7, 0x10000000 ;  /* 0x1000000000077882 */ /* 0x000fe20000000000 */
[----:B------:R-:W-:Y:S01]  /*38b0*/  R2UR UR18, R20 ;  /* 0x00000000141272ca */ /* 0x000fe200000e0000 */
[----:B------:R-:W-:Y:S01]  /*38c0*/  VIADD R21, R21, 0x40 ;  /* 0x0000004015157836 */ /* 0x000fe20000000000 */
[----:B------:R-:W-:Y:S01]  /*38d0*/  ISETP.GT.AND P3, PT, R2, 0x1, PT ;  /* 0x000000010200780c */ /* 0x000fe20003f64270 */
[----:B------:R-:W-:Y:S01]  /*38e0*/  UIADD3 UR13, UR5, 0x280, URZ ;  /* 0x00000280050d7890 */ /* 0x000fe2000fffe03f */
[----:B------:R-:W-:Y:S01]  /*38f0*/  ISETP.NE.AND P1, PT, R4, 0x19, PT ;  /* 0x000000190400780c */ /* 0x000fe20003f25270 */
[----:B------:R-:W-:-:S02]  /*3900*/  UIADD3.X UR5, URZ, UR21, URZ, UP0, !UPT ;  /* 0x000000153f057290 */ /* 0x000fc400087fe43f */
[----:B------:R-:W-:Y:S01]  /*3910*/  UIADD3 UR14, UR8, 0x32280, URZ ;  /* 0x00032280080e7890 */ /* 0x000fe2000fffe03f */
[----:B------:R-:W-:Y:S02]  /*3920*/  SEL R6, RZ, 0x1, P1 ;  /* 0x00000001ff067807 */ /* 0x000fe40000800000 */
[----:B------:R-:W-:Y:S01]  /*3930*/  UMOV UR8, UR13 ;  /* 0x0000000d00087c82 */ /* 0x000fe20008000000 */
[----:B------:R-:W-:Y:S02]  /*3940*/  SEL R4, R4, RZ, P1 ;  /* 0x000000ff04047207 */ /* 0x000fe40000800000 */
[----:B------:R-:W-:Y:S01]  /*3950*/  LOP3.LUT R3, R3, R6, RZ, 0x3c, !PT ;  /* 0x0000000603037212 */ /* 0x000fe200078e3cff */
[----:B------:R0:W-:Y:S02]  /*3960*/  UTMALDG.3D [UR8], [UR4], desc[UR6] ;  /* 0x00000608040075b4 */ /* 0x0001e40008011000 */
[----:B0-----:R-:W-:Y:S01]  /*3970*/  UMOV UR8, UR14 ;  /* 0x0000000e00087c82 */ /* 0x001fe20008000000 */
[----:B------:R-:W-:-:S02]  /*3980*/  UMOV UR11, UR18 ;  /* 0x00000012000b7c82 */ /* 0x000fc40008000000 */
[----:B------:R0:W-:Y:S02]  /*3990*/  UTMALDG.3D [UR8], [UR22], desc[UR6] ;  /* 0x00000608160075b4 */ /* 0x0001e40008011000 */
[----:B0-----:R-:W-:Y:S05]  /*39a0*/  @P3 BRA `(.L_x_62) ;  /* 0xfffffffc00483947 */ /* 0x001fea000383ffff */
.L_x_58:
[----:B------:R-:W-:Y:S05]  /*39b0*/  BSYNC B1 ;  /* 0x0000000000017941 */ /* 0x000fea0003800000 */
.L_x_57:
[----:B------:R-:W-:Y:S01]  /*39c0*/  LOP3.LUT P3, RZ, R12, 0xff, RZ, 0xc0, !PT ;  /* 0x000000ff0cff7812 */ /* 0x000fe2000786c0ff */
[----:B------:R-:W-:Y:S01]  /*39d0*/  IMAD.IADD R4, R8, 0x1, R11 ;  /* 0x0000000108047824 */ /* 0x000fe200078e020b */
[----:B------:R-:W-:Y:S01]  /*39e0*/  IADD3 R16, P4, R16, UR36, RZ ;  /* 0x0000002410107c10 */ /* 0x000fe2000ff9e0ff */
[----:B------:R-:W-:Y:S01]  /*39f0*/  ULDC.64 UR4, c[0x0][0x650] ;  /* 0x0001940000047ab9 */ /* 0x000fe20000000a00 */
[----:B------:R-:W-:Y:S01]  /*3a00*/  BSSY B1, `(.L_x_63) ;  /* 0x000006c000017945 */ /* 0x000fe20003800000 */
[----:B------:R-:W-:Y:S01]  /*3a10*/  IMAD.MOV.U32 R13, RZ, RZ, -0x1 ;  /* 0xffffffffff0d7424 */ /* 0x000fe200078e00ff */
[----:B------:R-:W-:Y:S01]  /*3a20*/  ISETP.GT.U32.AND P1, PT, R4, 0x18, PT ;  /* 0x000000180400780c */ /* 0x000fe20003f24070 */
[----:B------:R-:W-:Y:S01]  /*3a30*/  IMAD.MOV.U32 R20, RZ, RZ, -0x1 ;  /* 0xffffffffff147424 */ /* 0x000fe200078e00ff */
[----:B------:R-:W-:Y:S01]  /*3a40*/  IADD3.X R17, R17, UR42, RZ, P4, !PT ;  /* 0x0000002a11117c10 */ /* 0x000fe2000a7fe4ff */
[----:B------:R-:W-:Y:S01]  /*3a50*/  IMAD.MOV.U32 R7, RZ, RZ, -0x1 ;  /* 0xffffffffff077424 */ /* 0x000fe200078e00ff */
[----:B------:R-:W-:-:S02]  /*3a60*/  ISETP.LT.U32.AND P1, PT, R8, 0x19, P1 ;  /* 0x000000190800780c */ /* 0x000fc40000f21070 */
[----:B------:R-:W-:Y:S01]  /*3a70*/  PRMT R12, RZ, 0x7610, R12 ;  /* 0x00007610ff0c7816 */ /* 0x000fe2000000000c */
[----:B------:R-:W0:Y:S01]  /*3a80*/  @P3 S2R R3, SR_CgaCtaId ;  /* 0x0000000000033919 */ /* 0x000e220000008800 */
[----:B------:R-:W-:-:S04]  /*3a90*/  @P3 MOV R2, 0x400 ;  /* 0x0000040000023802 */ /* 0x000fc80000000f00 */
[----:B0-----:R-:W-:Y:S01]  /*3aa0*/  @P3 LEA R5, R3, R2, 0x18 ;  /* 0x0000000203053211 */ /* 0x001fe200078ec0ff */
[----:B------:R-:W-:-:S03]  /*3ab0*/  IMAD.WIDE.U32 R2, R4, 0x51eb851f, RZ ;  /* 0x51eb851f04027825 */ /* 0x000fc600078e00ff */
[----:B------:R0:W-:Y:S01]  /*3ac0*/  @P3 SYNCS.ARRIVE.TRANS64.A1T0 RZ, [R5+URZ+0x1a8], RZ ;  /* 0x0001a8ff05ff39a7 */ /* 0x0001e2000810003f */
[----:B------:R-:W-:Y:S02]  /*3ad0*/  ISETP.GE.U32.AND P3, PT, R8, 0x19, PT ;  /* 0x000000190800780c */ /* 0x000fe40003f66070 */
[----:B------:R-:W-:Y:S02]  /*3ae0*/  PRMT R2, RZ, 0x7610, R2 ;  /* 0x00007610ff027816 */ /* 0x000fe40000000002 */
[----:B0-----:R-:W-:Y:S02]  /*3af0*/  SHF.R.U32.HI R5, RZ, 0x3, R3 ;  /* 0x00000003ff057819 */ /* 0x001fe40000011603 */
[----:B------:R-:W-:Y:S02]  /*3b00*/  SEL R3, RZ, 0x1, !P1 ;  /* 0x00000001ff037807 */ /* 0x000fe40004800000 */
[----:B------:R-:W-:Y:S01]  /*3b10*/  ISETP.GE.U32.AND P1, PT, R16, UR4, PT ;  /* 0x0000000410007c0c */ /* 0x000fe2000bf26070 */
[----:B------:R-:W-:Y:S01]  /*3b20*/  IMAD R11, R5, -0x19, R4 ;  /* 0xffffffe7050b7824 */ /* 0x000fe200078e0204 */
[----:B------:R-:W-:-:S02]  /*3b30*/  LOP3.LUT R0, R0, R3, RZ, 0x3c, !PT ;  /* 0x0000000300007212 */ /* 0x000fc400078e3cff */
[----:B------:R-:W-:Y:S02]  /*3b40*/  ISETP.GE.U32.AND.EX P1, PT, R17, UR5, PT, P1 ;  /* 0x0000000511007c0c */ /* 0x000fe4000bf26110 */
[----:B------:R-:W-:-:S11]  /*3b50*/  @P3 LOP3.LUT R0, R0, 0x1, R5, 0x78, !PT ;  /* 0x0000000100003812 */ /* 0x000fd600078e7805 */
[----:B------:R-:W-:Y:S05]  /*3b60*/  @P1 BRA `(.L_x_64) ;  /* 0x0000000400541947 */ /* 0x000fea0003800000 */
[----:B------:R-:W-:Y:S01]  /*3b70*/  ULDC.64 UR4, c[0x0][0x628] ;  /* 0x00018a0000047ab9 */ /* 0x000fe20000000a00 */
[----:B------:R-:W0:Y:S01]  /*3b80*/  S2R R14, SR_CTAID.X ;  /* 0x00000000000e7919 */ /* 0x000e220000002500 */
[----:B------:R-:W-:Y:S01]  /*3b90*/  ISETP.NE.U32.AND P1, PT, RZ, UR4, PT ;  /* 0x00000004ff007c0c */ /* 0x000fe2000bf25070 */
[----:B------:R-:W-:Y:S01]  /*3ba0*/  ULDC UR7, c[0x0][0x630] ;  /* 0x00018c0000077ab9 */ /* 0x000fe20000000800 */
[----:B------:R-:W-:Y:S01]  /*3bb0*/  IMAD.MOV.U32 R2, RZ, RZ, R16 ;  /* 0x000000ffff027224 */ /* 0x000fe200078e0010 */
[----:B------:R-:W1:Y:S01]  /*3bc0*/  S2R R13, SR_CTAID.Y ;  /* 0x00000000000d7919 */ /* 0x000e620000002600 */
[----:B------:R-:W-:Y:S01]  /*3bd0*/  ISETP.NE.AND.EX P1, PT, RZ, UR5, PT, P1 ;  /* 0x00000005ff007c0c */ /* 0x000fe2000bf25310 */
[----:B------:R-:W-:-:S12]  /*3be0*/  IMAD.MOV.U32 R3, RZ, RZ, R17 ;  /* 0x000000ffff037224 */ /* 0x000fd800078e0011 */
[----:B------:R-:W-:Y:S05]  /*3bf0*/  @!P1 BRA `(.L_x_65) ;  /* 0x0000000000289947 */ /* 0x000fea0003800000 */
[----:B------:R-:W-:Y:S02]  /*3c00*/  ULDC UR6, c[0x0][0x634] ;  /* 0x00018d0000067ab9 */ /* 0x000fe40000000800 */
[----:B------:R-:W-:-:S05]  /*3c10*/  IADD3 R7, P1, R16, UR6, RZ ;  /* 0x0000000610077c10 */ /* 0x000fca000ff3e0ff */
[----:B------:R-:W-:-:S04]  /*3c20*/  IMAD.X R15, RZ, RZ, R17, P1 ;  /* 0x000000ffff0f7224 */ /* 0x000fc800008e0611 */
[----:B------:R-:W-:-:S04]  /*3c30*/  IMAD.WIDE.U32 R4, R15, UR4, RZ ;  /* 0x000000040f047c25 */ /* 0x000fc8000f8e00ff */
[----:B------:R-:W-:-:S04]  /*3c40*/  IMAD.WIDE.U32 R4, P1, R7, UR5, R4 ;  /* 0x0000000507047c25 */ /* 0x000fc8000f820004 */
[----:B------:R-:W-:-:S04]  /*3c50*/  IMAD.WIDE.U32 R6, R7, UR4, RZ ;  /* 0x0000000407067c25 */ /* 0x000fc8000f8e00ff */
[----:B------:R-:W-:Y:S01]  /*3c60*/  IMAD.X R3, RZ, RZ, RZ, P1 ;  /* 0x000000ffff037224 */ /* 0x000fe200008e06ff */
[----:B------:R-:W-:Y:S01]  /*3c70*/  IADD3 RZ, P1, R7, R4, RZ ;  /* 0x0000000407ff7210 */ /* 0x000fe20007f3e0ff */
[----:B------:R-:W-:-:S04]  /*3c80*/  IMAD.MOV.U32 R2, RZ, RZ, R5 ;  /* 0x000000ffff027224 */ /* 0x000fc800078e0005 */
[----:B------:R-:W-:-:S08]  /*3c90*/  IMAD.WIDE.U32.X R2, R15, UR5, R2, P1 ;  /* 0x000000050f027c25 */ /* 0x000fd000088e0402 */
.L_x_65:
[--C-:B------:R-:W-:Y:S01]  /*3ca0*/  SHF.R.U64 R6, R2, UR7, R3.reuse ;  /* 0x0000000702067c19 */ /* 0x100fe20008001203 */
[----:B------:R-:W-:Y:S01]  /*3cb0*/  ULDC.64 UR4, c[0x0][0x620] ;  /* 0x0001880000047ab9 */ /* 0x000fe20000000a00 */
[----:B------:R-:W-:Y:S01]  /*3cc0*/  SHF.R.U32.HI R2, RZ, UR7, R3 ;  /* 0x00000007ff027c19 */ /* 0x000fe20008011603 */
[----:B------:R-:W2:Y:S01]  /*3cd0*/  LDC R25, c[0x0][0x144] ;  /* 0x00005100ff197b82 */ /* 0x000ea20000000800 */
[----:B------:R-:W-:Y:S01]  /*3ce0*/  IADD3 R5, P1, RZ, -R6, RZ ;  /* 0x80000006ff057210 */ /* 0x000fe20007f3e0ff */
[----:B------:R-:W-:Y:S01]  /*3cf0*/  ULDC.64 UR8, c[0x0][0x640] ;  /* 0x0001900000087ab9 */ /* 0x000fe20000000a00 */
[----:B0-----:R-:W-:Y:S01]  /*3d00*/  I2FP.F32.U32 R7, R14 ;  /* 0x0000000e00077245 */ /* 0x001fe20000201000 */
[----:B------:R-:W-:Y:S02]  /*3d10*/  ULDC UR6, c[0x0][0x608] ;  /* 0x0001820000067ab9 */ /* 0x000fe40000000800 */
[----:B------:R-:W-:Y:S01]  /*3d20*/  IMAD.X R2, RZ, RZ, ~R2, P1 ;  /* 0x000000ffff027224 */ /* 0x000fe200008e0e02 */
[----:B------:R-:W-:Y:S01]  /*3d30*/  ISETP.NE.U32.AND P1, PT, RZ, UR8, PT ;  /* 0x00000008ff007c0c */ /* 0x000fe2000bf25070 */
[----:B------:R-:W0:Y:S02]  /*3d40*/  LDC R20, c[0x0][0x148] ;  /* 0x00005200ff147b82 */ /* 0x000e240000000800 */
[----:B------:R-:W-:Y:S01]  /*3d50*/  IMAD R4, R2, UR4, RZ ;  /* 0x0000000402047c24 */ /* 0x000fe2000f8e02ff */
[----:B------:R-:W-:Y:S01]  /*3d60*/  ISETP.NE.AND.EX P1, PT, RZ, UR9, PT, P1 ;  /* 0x00000009ff007c0c */ /* 0x000fe2000bf25310 */
[----:B------:R-:W-:Y:S01]  /*3d70*/  IMAD.WIDE.U32 R2, R5, UR4, R16 ;  /* 0x0000000405027c25 */ /* 0x000fe2000f8e0010 */
[----:B------:R-:W-:-:S03]  /*3d80*/  ULDC UR4, c[0x0][0x150] ;  /* 0x0000540000047ab9 */ /* 0x000fc60000000800 */
[----:B------:R-:W-:Y:S02]  /*3d90*/  IMAD R5, R5, UR5, R4 ;  /* 0x0000000505057c24 */ /* 0x000fe4000f8e0204 */
[----:B------:R-:W-:Y:S01]  /*3da0*/  FMUL R4, R7, UR4 ;  /* 0x0000000407047c20 */ /* 0x000fe20008400000 */
[----:B------:R-:W-:Y:S01]  /*3db0*/  ULDC UR4, c[0x0][0x618] ;  /* 0x0001860000047ab9 */ /* 0x000fe20000000800 */
[----:B------:R-:W-:Y:S01]  /*3dc0*/  ULDC UR5, c[0x0][0x154] ;  /* 0x0000550000057ab9 */ /* 0x000fe20000000800 */
[----:B------:R-:W-:-:S03]  /*3dd0*/  IMAD.IADD R3, R3, 0x1, R5 ;  /* 0x0000000103037824 */ /* 0x000fc600078e0205 */
[----:B------:R-:W3:Y:S02]  /*3de0*/  F2I.U32.TRUNC.NTZ R4, R4 ;  /* 0x0000000400047305 */ /* 0x000ee4000020f000 */
[----:B------:R-:W-:Y:S02]  /*3df0*/  SHF.R.U64 R7, R2, UR4, R3 ;  /* 0x0000000402077c19 */ /* 0x000fe40008001203 */
[----:B-1----:R-:W-:-:S05]  /*3e00*/  I2FP.F32.U32 R2, R13 ;  /* 0x0000000d00027245 */ /* 0x002fca0000201000 */
[----:B------:R-:W-:Y:S01]  /*3e10*/  FMUL R22, R2, UR5 ;  /* 0x0000000502167c20 */ /* 0x000fe20008400000 */
[----:B------:R-:W-:Y:S01]  /*3e20*/  SHF.R.U32.HI R2, RZ, UR4, R3 ;  /* 0x00000004ff027c19 */ /* 0x000fe20008011603 */
[----:B------:R-:W-:-:S03]  /*3e30*/  ULDC UR4, c[0x0][0x658] ;  /* 0x0001960000047ab9 */ /* 0x000fc60000000800 */
[--C-:B------:R-:W-:Y:S01]  /*3e40*/  SHF.R.U64 R21, R7, UR6, R2.reuse ;  /* 0x0000000607157c19 */ /* 0x100fe20008001202 */
[----:B------:R-:W1:Y:S01]  /*3e50*/  F2I.U32.TRUNC.NTZ R22, R22 ;  /* 0x0000001600167305 */ /* 0x000e62000020f000 */
[----:B------:R-:W-:Y:S01]  /*3e60*/  SHF.R.U32.HI R2, RZ, UR6, R2 ;  /* 0x00000006ff027c19 */ /* 0x000fe20008011602 */
[----:B---3--:R-:W-:-:S03]  /*3e70*/  IMAD.MOV R4, RZ, RZ, -R4 ;  /* 0x000000ffff047224 */ /* 0x008fc600078e0a04 */
[----:B------:R-:W-:Y:S01]  /*3e80*/  SHF.R.U64 R15, R21, UR4, R2 ;  /* 0x00000004150f7c19 */ /* 0x000fe20008001202 */
[----:B--2---:R-:W-:Y:S01]  /*3e90*/  IMAD R14, R25, R4, R14 ;  /* 0x00000004190e7224 */ /* 0x004fe200078e020e */
[----:B------:R-:W-:-:S03]  /*3ea0*/  SHF.R.U32.HI R23, RZ, UR4, R2 ;  /* 0x00000004ff177c19 */ /* 0x000fc60008011602 */
[----:B------:R-:W-:Y:S02]  /*3eb0*/  IMAD.MOV.U32 R2, RZ, RZ, R15 ;  /* 0x000000ffff027224 */ /* 0x000fe400078e000f */
[----:B------:R-:W-:Y:S01]  /*3ec0*/  IMAD.MOV.U32 R3, RZ, RZ, R23 ;  /* 0x000000ffff037224 */ /* 0x000fe200078e0017 */
[----:B-1----:R-:W-:Y:S06]  /*3ed0*/  @!P1 BRA `(.L_x_66) ;  /* 0x0000000000289947 */ /* 0x002fec0003800000 */
[----:B------:R-:W-:Y:S02]  /*3ee0*/  ULDC UR4, c[0x0][0x64c] ;  /* 0x0001930000047ab9 */ /* 0x000fe40000000800 */
[----:B------:R-:W-:-:S05]  /*3ef0*/  IADD3 R3, P1, R15, UR4, RZ ;  /* 0x000000040f037c10 */ /* 0x000fca000ff3e0ff */
[----:B------:R-:W-:-:S04]  /*3f00*/  IMAD.X R23, RZ, RZ, R23, P1 ;  /* 0x000000ffff177224 */ /* 0x000fc800008e0617 */
[----:B------:R-:W-:-:S04]  /*3f10*/  IMAD.WIDE.U32 R4, R23, UR8, RZ ;  /* 0x0000000817047c25 */ /* 0x000fc8000f8e00ff */
[----:B------:R-:W-:-:S04]  /*3f20*/  IMAD.WIDE.U32 R4, P1, R3, UR9, R4 ;  /* 0x0000000903047c25 */ /* 0x000fc8000f820004 */
[----:B------:R-:W-:-:S04]  /*3f30*/  IMAD.WIDE.U32 R2, R3, UR8, RZ ;  /* 0x0000000803027c25 */ /* 0x000fc8000f8e00ff */
[----:B------:R-:W-:Y:S01]  /*3f40*/  IMAD.MOV.U32 R2, RZ, RZ, R5 ;  /* 0x000000ffff027224 */ /* 0x000fe200078e0005 */
[----:B------:R-:W-:Y:S01]  /*3f50*/  IADD3 RZ, P3, R3, R4, RZ ;  /* 0x0000000403ff7210 */ /* 0x000fe20007f7e0ff */
[----:B------:R-:W-:-:S04]  /*3f60*/  IMAD.X R3, RZ, RZ, RZ, P1 ;  /* 0x000000ffff037224 */ /* 0x000fc800008e06ff */
[----:B------:R-:W-:-:S08]  /*3f70*/  IMAD.WIDE.U32.X R2, R23, UR9, R2, P3 ;  /* 0x0000000917027c25 */ /* 0x000fd000098e0402 */
.L_x_66:
[----:B------:R-:W-:Y:S01]  /*3f80*/  ISETP.NE.AND P1, PT, R19, 0x1, PT ;  /* 0x000000011300780c */ /* 0x000fe20003f25270 */
[----:B------:R-:W-:Y:S01]  /*3f90*/  ULDC UR4, c[0x0][0x648] ;  /* 0x0001920000047ab9 */ /* 0x000fe20000000800 */
[----:B------:R-:W-:Y:S01]  /*3fa0*/  LOP3.LUT R21, R21, UR16, RZ, 0xc0, !PT ;  /* 0x0000001015157c12 */ /* 0x000fe2000f8ec0ff */
[----:B------:R-:W-:Y:S01]  /*3fb0*/  IMAD.MOV R22, RZ, RZ, -R22 ;  /* 0x000000ffff167224 */ /* 0x000fe200078e0a16 */
[----:B------:R-:W-:Y:S01]  /*3fc0*/  SHF.R.U64 R2, R2, UR4, R3 ;  /* 0x0000000402027c19 */ /* 0x000fe20008001203 */
[----:B------:R-:W-:Y:S01]  /*3fd0*/  ULDC UR4, c[0x0][0x638] ;  /* 0x00018e0000047ab9 */ /* 0x000fe20000000800 */
[----:B------:R-:W-:Y:S01]  /*3fe0*/  ULDC UR5, c[0x0][0x610] ;  /* 0x0001840000057ab9 */ /* 0x000fe20000000800 */
[----:B------:R-:W-:Y:S02]  /*3ff0*/  IMAD.MOV.U32 R3, RZ, RZ, 0x1 ;  /* 0x00000001ff037424 */ /* 0x000fe400078e00ff */
[----:B------:R-:W-:Y:S02]  /*4000*/  IMAD.MOV R4, RZ, RZ, -R2 ;  /* 0x000000ffff047224 */ /* 0x000fe400078e0a02 */
[----:B------:R-:W-:Y:S01]  /*4010*/  IMAD R21, R2, UR17, R21 ;  /* 0x0000001102157c24 */ /* 0x000fe2000f8e0215 */
[----:B------:R-:W-:Y:S01]  /*4020*/  LOP3.LUT R2, R7, UR15, RZ, 0xc0, !PT ;  /* 0x0000000f07027c12 */ /* 0x000fe2000f8ec0ff */
[----:B0-----:R-:W-:-:S02]  /*4030*/  @P1 IMAD R14, R20, R22, R13 ;  /* 0x00000016140e1224 */ /* 0x001fc400078e020d */
[----:B------:R-:W-:Y:S01]  /*4040*/  IMAD R15, R4, UR4, R15 ;  /* 0x00000004040f7c24 */ /* 0x000fe2000f8e020f */
[----:B------:R-:W-:Y:S01]  /*4050*/  ULDC UR4, c[0x0][0x600] ;  /* 0x0001800000047ab9 */ /* 0x000fe20000000800 */
[----:B------:R-:W-:Y:S02]  /*4060*/  IMAD R14, R21, UR5, R14 ;  /* 0x00000005150e7c24 */ /* 0x000fe4000f8e020e */
[--C-:B------:R-:W-:Y:S01]  /*4070*/  IMAD R15, R15, UR4, R2.reuse ;  /* 0x000000040f0f7c24 */ /* 0x100fe2000f8e0202 */
[----:B------:R-:W-:Y:S01]  /*4080*/  PRMT R2, R3, 0x7610, R2 ;  /* 0x0000761003027816 */ /* 0x000fe20000000002 */
[----:B------:R-:W-:-:S03]  /*4090*/  IMAD.MOV.U32 R7, RZ, RZ, R6 ;  /* 0x000000ffff077224 */ /* 0x000fc600078e0006 */
[----:B------:R-:W-:Y:S02]  /*40a0*/  SEL R20, R15, R14, !P1 ;  /* 0x0000000e0f147207 */ /* 0x000fe40004800000 */
[----:B------:R-:W-:-:S07]  /*40b0*/  SEL R13, R14, R15, !P1 ;  /* 0x0000000f0e0d7207 */ /* 0x000fce0004800000 */
.L_x_64:
[----:B------:R-:W-:Y:S05]  /*40c0*/  BSYNC B1 ;  /* 0x0000000000017941 */ /* 0x000fea0003800000 */
.L_x_63:
[----:B------:R-:W-:-:S13]  /*40d0*/  LOP3.LUT P1, RZ, R2, 0xff, RZ, 0xc0, !PT ;  /* 0x000000ff02ff7812 */ /* 0x000fda000782c0ff */
[----:B------:R-:W-:Y:S05]  /*40e0*/  @P1 BRA `(.L_x_67) ;  /* 0xfffffff400441947 */ /* 0x000fea000383ffff */
[----:B------:R-:W-:Y:S05]  /*40f0*/  BSYNC B0 ;  /* 0x0000000000007941 */ /* 0x000fea0003800000 */
.L_x_55:
[----:B------:R-:W-:-:S03]  /*4100*/  UMOV UR4, 0xffffffff ;  /* 0xffffffff00047882 */ /* 0x000fc60000000000 */
[----:B------:R-:W-:Y:S05]  /*4110*/  BRA.DIV UR4, `(.L_x_68) ;  /* 0x0000001204087947 */ /* 0x000fea000b800000 */
[----:B------:R-:W-:-:S13]  /*4120*/  ELECT P6, URZ, PT ;  /* 0x00000000003f782f */ /* 0x000fda00038c0000 */
.L_x_103:
[----:B------:R-:W-:Y:S04]  /*4130*/  BSSY B0, `(.L_x_69) ;  /* 0x00000e8000007945 */ /* 0x000fe80003800000 */
[----:B------:R-:W-:Y:S05]  /*4140*/  @!P6 BRA `(.L_x_70) ;  /* 0x0000000c0098e947 */ /* 0x000fea0003800000 */
[----:B------:R-:W-:-:S04]  /*4150*/  LOP3.LUT R18, R18, 0x2, RZ, 0xfc, !PT ;  /* 0x0000000212127812 */ /* 0x000fc800078efcff */
[----:B------:R-:W-:-:S13]  /*4160*/  ISETP.NE.AND P0, PT, R18, 0x3, PT ;  /* 0x000000031200780c */ /* 0x000fda0003f05270 */
[----:B------:R-:W-:Y:S05]  /*4170*/  @!P0 BRA `(.L_x_71) ;  /* 0x0000000000048947 */ /* 0x000fea0003800000 */
[----:B------:R-:W-:Y:S01]  /*4180*/  BPT.TRAP 0x1 ;  /* 0x000000040000795c */ /* 0x000fe20000300000 */
.L_x_71:
[----:B------:R-:W0:Y:S01]  /*4190*/  S2R R3, SR_CgaCtaId ;  /* 0x0000000000037919 */ /* 0x000e220000008800 */
[----:B------:R-:W-:Y:S02]  /*41a0*/  MOV R2, 0x400 ;  /* 0x0000040000027802 */ /* 0x000fe40000000f00 */
[----:B------:R-:W-:Y:S02]  /*41b0*/  SHF.L.U32 R4, R0, 0x1f, RZ ;  /* 0x0000001f00047819 */ /* 0x000fe400000006ff */
[----:B0-----:R-:W-:-:S05]  /*41c0*/  LEA R2, R3, R2, 0x18 ;  /* 0x0000000203027211 */ /* 0x001fca00078ec0ff */
[----:B------:R-:W-:-:S04]  /*41d0*/  VIADD R2, R2, 0xc8 ;  /* 0x000000c802027836 */ /* 0x000fc80000000000 */
[C---:B------:R-:W-:Y:S02]  /*41e0*/  IMAD R7, R11.reuse, 0x8, R2 ;  /* 0x000000080b077824 */ /* 0x040fe400078e0202 */
[----:B------:R-:W-:Y:S02]  /*41f0*/  VIADD R11, R11, 0x1 ;  /* 0x000000010b0b7836 */ /* 0x000fe40000000000 */
[----:B------:R-:W0:Y:S03]  /*4200*/  SYNCS.PHASECHK.TRANS64.TRYWAIT P0, [R7+URZ], R4 ;  /* 0x00000004070075a7 */ /* 0x000e26000800017f */
[----:B------:R-:W-:-:S04]  /*4210*/  ISETP.NE.AND P1, PT, R11, 0x19, PT ;  /* 0x000000190b00780c */ /* 0x000fc80003f25270 */
[----:B------:R-:W-:Y:S02]  /*4220*/  SEL R3, RZ, 0x1, P1 ;  /* 0x00000001ff037807 */ /* 0x000fe40000800000 */
[----:B------:R-:W-:Y:S02]  /*4230*/  SEL R11, R11, RZ, P1 ;  /* 0x000000ff0b0b7207 */ /* 0x000fe40000800000 */
[----:B------:R-:W-:-:S03]  /*4240*/  LOP3.LUT R6, R0, R3, RZ, 0x3c, !PT ;  /* 0x0000000300067212 */ /* 0x000fc600078e3cff */
[----:B------:R-:W-:Y:S01]  /*4250*/  IMAD R8, R11, 0x8, R2 ;  /* 0x000000080b087824 */ /* 0x000fe200078e0202 */
[----:B------:R-:W-:Y:S01]  /*4260*/  SHF.L.U32 R5, R6, 0x1f, RZ ;  /* 0x0000001f06057819 */ /* 0x000fe200000006ff */
[----:B0-----:R-:W-:Y:S06]  /*4270*/  @!P0 BRA `(.L_x_72) ;  /* 0x0000000c00d08947 */ /* 0x001fec0003800000 */
.L_x_104:
[----:B------:R-:W1:Y:S01]  /*4280*/  SYNCS.PHASECHK.TRANS64.TRYWAIT P0, [R8+URZ], R5 ;  /* 0x00000005080075a7 */ /* 0x000e62000800017f */
[----:B------:R-:W-:-:S05]  /*4290*/  VIADD R0, R11, 0x1 ;  /* 0x000000010b007836 */ /* 0x000fca0000000000 */
[----:B------:R-:W-:-:S04]  /*42a0*/  ISETP.NE.AND P1, PT, R0, 0x19, PT ;  /* 0x000000190000780c */ /* 0x000fc80003f25270 */
[----:B------:R-:W-:Y:S02]  /*42b0*/  SEL R3, RZ, 0x1, P1 ;  /* 0x00000001ff037807 */ /* 0x000fe40000800000 */
[----:B0-----:R-:W-:Y:S02]  /*42c0*/  SEL R7, R0, RZ, P1 ;  /* 0x000000ff00077207 */ /* 0x001fe40000800000 */
[----:B------:R-:W-:-:S03]  /*42d0*/  LOP3.LUT R6, R6, R3, RZ, 0x3c, !PT ;  /* 0x0000000306067212 */ /* 0x000fc600078e3cff */
[----:B------:R-:W-:Y:S01]  /*42e0*/  IMAD R9, R7, 0x8, R2 ;  /* 0x0000000807097824 */ /* 0x000fe200078e0202 */
[----:B------:R-:W-:Y:S01]  /*42f0*/  SHF.L.U32 R4, R6, 0x1f, RZ ;  /* 0x0000001f06047819 */ /* 0x000fe200000006ff */
[----:B-1----:R-:W-:Y:S06]  /*4300*/  @!P0 BRA `(.L_x_73) ;  /* 0x0000000c00c08947 */ /* 0x002fec0003800000 */
.L_x_105:
[----:B------:R-:W1:Y:S01]  /*4310*/  SYNCS.PHASECHK.TRANS64.TRYWAIT P0, [R9+URZ], R4 ;  /* 0x00000004090075a7 */ /* 0x000e62000800017f */
[----:B------:R-:W-:-:S05]  /*4320*/  VIADD R0, R7, 0x1 ;  /* 0x0000000107007836 */ /* 0x000fca0000000000 */
[----:B------:R-:W-:-:S04]  /*4330*/  ISETP.NE.AND P1, PT, R0, 0x19, PT ;  /* 0x000000190000780c */ /* 0x000fc80003f25270 */
[----:B------:R-:W-:Y:S02]  /*4340*/  SEL R3, RZ, 0x1, P1 ;  /* 0x00000001ff037807 */ /* 0x000fe40000800000 */
[----:B------:R-:W-:Y:S02]  /*4350*/  SEL R7, R0, RZ, P1 ;  /* 0x000000ff00077207 */ /* 0x000fe40000800000 */
[----:B------:R-:W-:-:S03]  /*4360*/  LOP3.LUT R6, R6, R3, RZ, 0x3c, !PT ;  /* 0x0000000306067212 */ /* 0x000fc600078e3cff */
[----:B0-----:R-:W-:Y:S01]  /*4370*/  IMAD R8, R7, 0x8, R2 ;  /* 0x0000000807087824 */ /* 0x001fe200078e0202 */
[----:B------:R-:W-:Y:S01]  /*4380*/  SHF.L.U32 R5, R6, 0x1f, RZ ;  /* 0x0000001f06057819 */ /* 0x000fe200000006ff */
[----:B-1----:R-:W-:Y:S06]  /*4390*/  @!P0 BRA `(.L_x_74) ;  /* 0x0000000c00b08947 */ /* 0x002fec0003800000 */
.L_x_106:
        /* <DEDUP_REMOVED lines=9> */
.L_x_107:
        /* <DEDUP_REMOVED lines=9> */
.L_x_108:
        /* <DEDUP_REMOVED lines=9> */
.L_x_109:
        /* <DEDUP_REMOVED lines=9> */
.L_x_110:
        /* <DEDUP_REMOVED lines=9> */
.L_x_111:
        /* <DEDUP_REMOVED lines=9> */
.L_x_112:
        /* <DEDUP_REMOVED lines=9> */
.L_x_113:
        /* <DEDUP_REMOVED lines=9> */
.L_x_114:
        /* <DEDUP_REMOVED lines=9> */
.L_x_115:
        /* <DEDUP_REMOVED lines=9> */
.L_x_116:
        /* <DEDUP_REMOVED lines=9> */
.L_x_117:
        /* <DEDUP_REMOVED lines=9> */
.L_x_118:
        /* <DEDUP_REMOVED lines=9> */
.L_x_119:
        /* <DEDUP_REMOVED lines=9> */
.L_x_120:
        /* <DEDUP_REMOVED lines=9> */
.L_x_121:
        /* <DEDUP_REMOVED lines=9> */
.L_x_122:
        /* <DEDUP_REMOVED lines=9> */
.L_x_123:
        /* <DEDUP_REMOVED lines=9> */
.L_x_124:
        /* <DEDUP_REMOVED lines=9> */
.L_x_125:
[----:B------:R-:W1:Y:S01]  /*4e50*/  SYNCS.PHASECHK.TRANS64.TRYWAIT P0, [R9+URZ], R4 ;  /* 0x00000004090075a7 */ /* 0x000e62000800017f */
[----:B------:R-:W-:-:S05]  /*4e60*/  VIADD R0, R7, 0x1 ;  /* 0x0000000107007836 */ /* 0x000fca0000000000 */
[----:B------:R-:W-:-:S04]  /*4e70*/  ISETP.NE.AND P1, PT, R0, 0x19, PT ;  /* 0x000000190000780c */ /* 0x000fc80003f25270 */
[----:B------:R-:W-:Y:S02]  /*4e80*/  SEL R3, RZ, 0x1, P1 ;  /* 0x00000001ff037807 */ /* 0x000fe40000800000 */
[----:B------:R-:W-:Y:S02]  /*4e90*/  SEL R7, R0, RZ, P1 ;  /* 0x000000ff00077207 */ /* 0x000fe40000800000 */
[----:B------:R-:W-:-:S03]  /*4ea0*/  LOP3.LUT R11, R6, R3, RZ, 0x3c, !PT ;  /* 0x00000003060b7212 */ /* 0x000fc600078e3cff */
[----:B------:R-:W-:Y:S01]  /*4eb0*/  IMAD R6, R7, 0x8, R2 ;  /* 0x0000000807067824 */ /* 0x000fe200078e0202 */
[----:B0-----:R-:W-:Y:S01]  /*4ec0*/  SHF.L.U32 R5, R11, 0x1f, RZ ;  /* 0x0000001f0b057819 */ /* 0x001fe200000006ff */
[----:B-1----:R-:W-:Y:S06]  /*4ed0*/  @!P0 BRA `(.L_x_94) ;  /* 0x0000000800708947 */ /* 0x002fec0003800000 */
.L_x_126:
[----:B------:R-:W1:Y:S01]  /*4ee0*/  SYNCS.PHASECHK.TRANS64.TRYWAIT P0, [R6+URZ], R5 ;  /* 0x00000005060075a7 */ /* 0x000e62000800017f */
[----:B------:R-:W-:-:S05]  /*4ef0*/  VIADD R0, R7, 0x1 ;  /* 0x0000000107007836 */ /* 0x000fca0000000000 */
[----:B------:R-:W-:-:S04]  /*4f00*/  ISETP.NE.AND P1, PT, R0, 0x19, PT ;  /* 0x000000190000780c */ /* 0x000fc80003f25270 */
[----:B0-----:R-:W-:Y:S02]  /*4f10*/  SEL R4, RZ, 0x1, P1 ;  /* 0x00000001ff047807 */ /* 0x001fe40000800000 */
[----:B------:R-:W-:Y:S02]  /*4f20*/  SEL R3, R0, RZ, P1 ;  /* 0x000000ff00037207 */ /* 0x000fe40000800000 */
[----:B------:R-:W-:Y:S01]  /*4f30*/  LOP3.LUT R0, R11, R4, RZ, 0x3c, !PT ;  /* 0x000000040b007212 */ /* 0x000fe200078e3cff */
[----:B-1----:R-:W-:Y:S06]  /*4f40*/  @!P0 BRA `(.L_x_95) ;  /* 0x0000000800688947 */ /* 0x002fec0003800000 */
.L_x_127:
[----:B------:R-:W-:Y:S01]  /*4f50*/  IMAD R3, R3, 0x8, R2 ;  /* 0x0000000803037824 */ /* 0x000fe200078e0202 */
[----:B------:R-:W-:-:S07]  /*4f60*/  SHF.L.U32 R0, R0, 0x1f, RZ ;  /* 0x0000001f00007819 */ /* 0x000fce00000006ff */
.L_x_96:
[----:B-1----:R1:W2:Y:S02]  /*4f70*/  SYNCS.PHASECHK.TRANS64.TRYWAIT P0, [R3+URZ], R0 ;  /* 0x00000000030075a7 */ /* 0x0022a4000800017f */
[----:B--2---:R-:W-:Y:S05]  /*4f80*/  @!P0 NANOSLEEP.SYNCS 0x989680 ;  /* 0x009896800000895d */ /* 0x004fea0003900000 */
[----:B------:R-:W2:Y:S02]  /*4f90*/  @!P0 SYNCS.PHASECHK.TRANS64 P0, [R3+URZ], R0 ;  /* 0x00000000030085a7 */ /* 0x000ea4000800007f */
[----:B--2---:R-:W-:Y:S05]  /*4fa0*/  @!P0 BRA `(.L_x_96) ;  /* 0xfffffffc00f08947 */ /* 0x004fea000383ffff */
.L_x_70:
[----:B------:R-:W-:Y:S05]  /*4fb0*/  BSYNC B0 ;  /* 0x0000000000007941 */ /* 0x000fea0003800000 */
.L_x_69:
[----:B------:R-:W-:Y:S05]  /*4fc0*/  EXIT ;  /* 0x000000000000794d */ /* 0x000fea0003800000 */
.L_x_18:
[----:B-1----:R1:W2:Y:S02]  /*4fd0*/  SYNCS.PHASECHK.TRANS64.TRYWAIT P1, [R3+URZ], R0 ;  /* 0x00000000030075a7 */ /* 0x0022a4000802017f */
[----:B--2---:R-:W-:Y:S05]  /*4fe0*/  @!P1 NANOSLEEP.SYNCS 0x989680 ;  /* 0x009896800000995d */ /* 0x004fea0003900000 */
[----:B------:R-:W2:Y:S02]  /*4ff0*/  @!P1 SYNCS.PHASECHK.TRANS64 P1, [R3+URZ], R0 ;  /* 0x00000000030095a7 */ /* 0x000ea4000802007f */
[----:B--2---:R-:W-:Y:S05]  /*5000*/  @!P1 BRA `(.L_x_18) ;  /* 0xfffffffc00f09947 */ /* 0x004fea000383ffff */
[----:B------:R-:W-:Y:S05]  /*5010*/  BRA `(.L_x_17) ;  /* 0xffffffc400d87947 */ /* 0x000fea000383ffff */
.L_x_23:
[----:B-1----:R1:W2:Y:S02]  /*5020*/  SYNCS.PHASECHK.TRANS64.TRYWAIT P1, [R3+URZ], R4 ;  /* 0x00000004030075a7 */ /* 0x0022a4000802017f */
[----:B--2---:R-:W-:Y:S05]  /*5030*/  @!P1 NANOSLEEP.SYNCS 0x989680 ;  /* 0x009896800000995d */ /* 0x004fea0003900000 */
[----:B------:R-:W2:Y:S02]  /*5040*/  @!P1 SYNCS.PHASECHK.TRANS64 P1, [R3+URZ], R4 ;  /* 0x00000004030095a7 */ /* 0x000ea4000802007f */
[----:B--2---:R-:W-:Y:S05]  /*5050*/  @!P1 BRA `(.L_x_23) ;  /* 0xfffffffc00f09947 */ /* 0x004fea000383ffff */
[----:B------:R-:W-:Y:S05]  /*5060*/  BRA `(.L_x_22) ;  /* 0xffffffc800747947 */ /* 0x000fea000383ffff */
.L_x_56:
[----:B------:R-:W-:Y:S01]  /*5070*/  BSSY B1, `(.L_x_97) ;  /* 0x0000006000017945 */ /* 0x000fe20003800000 */
[----:B------:R-:W-:-:S07]  /*5080*/  IMAD.MOV.U32 R15, RZ, RZ, -0x1 ;  /* 0xffffffffff0f7424 */ /* 0x000fce00078e00ff */
[----:B------:R-:W-:Y:S05]  /*5090*/  WARPSYNC.COLLECTIVE R15, `(.L_x_98) ;  /* 0x000000000f0c7348 */ /* 0x000fea0003c00000 */
[----:B------:R-:W-:Y:S02]  /*50a0*/  ELECT P6, UR62, PT ;  /* 0x00000000003e782f */ /* 0x000fe400038c0000 */
[----:B------:R-:W-:Y:S01]  /*50b0*/  MOV R14, UR62 ;  /* 0x0000003e000e7c02 */ /* 0x000fe20008000f00 */
[----:B------:R-:W-:Y:S10]  /*50c0*/  ENDCOLLECTIVE ;  /* 0x000000000000791b */ /* 0x000ff40003800000 */
.L_x_98:
[----:B------:R-:W-:Y:S05]  /*50d0*/  BSYNC B1 ;  /* 0x0000000000017941 */ /* 0x000fea0003800000 */
.L_x_97:
[----:B------:R-:W-:Y:S05]  /*50e0*/  BRA `(.L_x_99) ;  /* 0xffffffe400507947 */ /* 0x000fea000383ffff */
.L_x_59:
[----:B-1----:R1:W2:Y:S02]  /*50f0*/  SYNCS.PHASECHK.TRANS64.TRYWAIT P1, [R14+URZ+0xc8], R5 ;  /* 0x0000c8050e0075a7 */ /* 0x0022a4000802017f */
[----:B--2---:R-:W-:Y:S05]  /*5100*/  @!P1 NANOSLEEP.SYNCS 0x989680 ;  /* 0x009896800000995d */ /* 0x004fea0003900000 */
[----:B------:R-:W2:Y:S02]  /*5110*/  @!P1 SYNCS.PHASECHK.TRANS64 P1, [R14+URZ+0xc8], R5 ;  /* 0x0000c8050e0095a7 */ /* 0x000ea4000802007f */
[----:B--2---:R-:W-:Y:S05]  /*5120*/  @!P1 BRA `(.L_x_59) ;  /* 0xfffffffc00f09947 */ /* 0x004fea000383ffff */
[----:B------:R-:W-:Y:S05]  /*5130*/  BRA `(.L_x_100) ;  /* 0xffffffe400847947 */ /* 0x000fea000383ffff */
.L_x_68:
[----:B------:R-:W-:Y:S01]  /*5140*/  BSSY B0, `(.L_x_101) ;  /* 0x0000006000007945 */ /* 0x000fe20003800000 */
[----:B------:R-:W-:-:S07]  /*5150*/  IMAD.MOV.U32 R15, RZ, RZ, -0x1 ;  /* 0xffffffffff0f7424 */ /* 0x000fce00078e00ff */
[----:B------:R-:W-:Y:S05]  /*5160*/  WARPSYNC.COLLECTIVE R15, `(.L_x_102) ;  /* 0x000000000f0c7348 */ /* 0x000fea0003c00000 */
[----:B------:R-:W-:Y:S02]  /*5170*/  ELECT P6, UR62, PT ;  /* 0x00000000003e782f */ /* 0x000fe400038c0000 */
[----:B------:R-:W-:Y:S01]  /*5180*/  MOV R14, UR62 ;  /* 0x0000003e000e7c02 */ /* 0x000fe20008000f00 */
[----:B------:R-:W-:Y:S10]  /*5190*/  ENDCOLLECTIVE ;  /* 0x000000000000791b */ /* 0x000ff40003800000 */
.L_x_102:
[----:B------:R-:W-:Y:S05]  /*51a0*/  BSYNC B0 ;  /* 0x0000000000007941 */ /* 0x000fea0003800000 */
.L_x_101:
[----:B------:R-:W-:Y:S05]  /*51b0*/  BRA `(.L_x_103) ;  /* 0xffffffec00dc7947 */ /* 0x000fea000383ffff */
.L_x_72:
[----:B0-----:R0:W1:Y:S02]  /*51c0*/  SYNCS.PHASECHK.TRANS64.TRYWAIT P0, [R7+URZ], R4 ;  /* 0x00000004070075a7 */ /* 0x001064000800017f */
[----:B-1----:R-:W-:Y:S05]  /*51d0*/  @!P0 NANOSLEEP.SYNCS 0x989680 ;  /* 0x009896800000895d */ /* 0x002fea0003900000 */
[----:B------:R-:W1:Y:S02]  /*51e0*/  @!P0 SYNCS.PHASECHK.TRANS64 P0, [R7+URZ], R4 ;  /* 0x00000004070085a7 */ /* 0x000e64000800007f */
[----:B-1----:R-:W-:Y:S05]  /*51f0*/  @!P0 BRA `(.L_x_72) ;  /* 0xfffffffc00f08947 */ /* 0x002fea000383ffff */
[----:B------:R-:W-:Y:S05]  /*5200*/  BRA `(.L_x_104) ;  /* 0xfffffff0001c7947 */ /* 0x000fea000383ffff */
.L_x_73:
[----:B0-----:R0:W1:Y:S02]  /*5210*/  SYNCS.PHASECHK.TRANS64.TRYWAIT P0, [R8+URZ], R5 ;  /* 0x00000005080075a7 */ /* 0x001064000800017f */
[----:B-1----:R-:W-:Y:S05]  /*5220*/  @!P0 NANOSLEEP.SYNCS 0x989680 ;  /* 0x009896800000895d */ /* 0x002fea0003900000 */
[----:B------:R-:W1:Y:S02]  /*5230*/  @!P0 SYNCS.PHASECHK.TRANS64 P0, [R8+URZ], R5 ;  /* 0x00000005080085a7 */ /* 0x000e64000800007f */
[----:B-1----:R-:W-:Y:S05]  /*5240*/  @!P0 BRA `(.L_x_73) ;  /* 0xfffffffc00f08947 */ /* 0x002fea000383ffff */
[----:B------:R-:W-:Y:S05]  /*5250*/  BRA `(.L_x_105) ;  /* 0xfffffff0002c7947 */ /* 0x000fea000383ffff */
.L_x_74:
[----:B0-----:R0:W1:Y:S02]  /*5260*/  SYNCS.PHASECHK.TRANS64.TRYWAIT P0, [R9+URZ], R4 ;  /* 0x00000004090075a7 */ /* 0x001064000800017f */
[----:B-1----:R-:W-:Y:S05]  /*5270*/  @!P0 NANOSLEEP.SYNCS 0x989680 ;  /* 0x009896800000895d */ /* 0x002fea0003900000 */
[----:B------:R-:W1:Y:S02]  /*5280*/  @!P0 SYNCS.PHASECHK.TRANS64 P0, [R9+URZ], R4 ;  /* 0x00000004090085a7 */ /* 0x000e64000800007f */
[----:B-1----:R-:W-:Y:S05]  /*5290*/  @!P0 BRA `(.L_x_74) ;  /* 0xfffffffc00f08947 */ /* 0x002fea000383ffff */
[----:B------:R-:W-:Y:S05]  /*52a0*/  BRA `(.L_x_106) ;  /* 0xfffffff0003c7947 */ /* 0x000fea000383ffff */
.L_x_75:
[----:B0-----:R0:W1:Y:S02]  /*52b0*/  SYNCS.PHASECHK.TRANS64.TRYWAIT P0, [R8+URZ], R5 ;  /* 0x00000005080075a7 */ /* 0x001064000800017f */
[----:B-1----:R-:W-:Y:S05]  /*52c0*/  @!P0 NANOSLEEP.SYNCS 0x989680 ;  /* 0x009896800000895d */ /* 0x002fea0003900000 */
[----:B------:R-:W1:Y:S02]  /*52d0*/  @!P0 SYNCS.PHASECHK.TRANS64 P0, [R8+URZ], R5 ;  /* 0x00000005080085a7 */ /* 0x000e64000800007f */
[----:B-1----:R-:W-:Y:S05]  /*52e0*/  @!P0 BRA `(.L_x_75) ;  /* 0xfffffffc00f08947 */ /* 0x002fea000383ffff */
[----:B------:R-:W-:Y:S05]  /*52f0*/  BRA `(.L_x_107) ;  /* 0xfffffff0004c7947 */ /* 0x000fea000383ffff */
.L_x_76:
[----:B0-----:R0:W1:Y:S02]  /*5300*/  SYNCS.PHASECHK.TRANS64.TRYWAIT P0, [R9+URZ], R4 ;  /* 0x00000004090075a7 */ /* 0x001064000800017f */
[----:B-1----:R-:W-:Y:S05]  /*5310*/  @!P0 NANOSLEEP.SYNCS 0x989680 ;  /* 0x009896800000895d */ /* 0x002fea0003900000 */
[----:B------:R-:W1:Y:S02]  /*5320*/  @!P0 SYNCS.PHASECHK.TRANS64 P0, [R9+URZ], R4 ;  /* 0x00000004090085a7 */ /* 0x000e64000800007f */
[----:B-1----:R-:W-:Y:S05]  /*5330*/  @!P0 BRA `(.L_x_76) ;  /* 0xfffffffc00f08947 */ /* 0x002fea000383ffff */
[----:B------:R-:W-:Y:S05]  /*5340*/  BRA `(.L_x_108) ;  /* 0xfffffff0005c7947 */ /* 0x000fea000383ffff */
.L_x_77:
[----:B0-----:R0:W1:Y:S02]  /*5350*/  SYNCS.PHASECHK.TRANS64.TRYWAIT P0, [R8+URZ], R5 ;  /* 0x00000005080075a7 */ /* 0x001064000800017f */
[----:B-1----:R-:W-:Y:S05]  /*5360*/  @!P0 NANOSLEEP.SYNCS 0x989680 ;  /* 0x009896800000895d */ /* 0x002fea0003900000 */
[----:B------:R-:W1:Y:S02]  /*5370*/  @!P0 SYNCS.PHASECHK.TRANS64 P0, [R8+URZ], R5 ;  /* 0x00000005080085a7 */ /* 0x000e64000800007f */
[----:B-1----:R-:W-:Y:S05]  /*5380*/  @!P0 BRA `(.L_x_77) ;  /* 0xfffffffc00f08947 */ /* 0x002fea000383ffff */
[----:B------:R-:W-:Y:S05]  /*5390*/  BRA `(.L_x_109) ;  /* 0xfffffff0006c7947 */ /* 0x000fea000383ffff */
.L_x_78:
[----:B0-----:R0:W1:Y:S02]  /*53a0*/  SYNCS.PHASECHK.TRANS64.TRYWAIT P0, [R9+URZ], R4 ;  /* 0x00000004090075a7 */ /* 0x001064000800017f */
[----:B-1----:R-:W-:Y:S05]  /*53b0*/  @!P0 NANOSLEEP.SYNCS 0x989680 ;  /* 0x009896800000895d */ /* 0x002fea0003900000 */
[----:B------:R-:W1:Y:S02]  /*53c0*/  @!P0 SYNCS.PHASECHK.TRANS64 P0, [R9+URZ], R4 ;  /* 0x00000004090085a7 */ /* 0x000e64000800007f */
[----:B-1----:R-:W-:Y:S05]  /*53d0*/  @!P0 BRA `(.L_x_78) ;  /* 0xfffffffc00f08947 */ /* 0x002fea000383ffff */
[----:B------:R-:W-:Y:S05]  /*53e0*/  BRA `(.L_x_110) ;  /* 0xfffffff0007c7947 */ /* 0x000fea000383ffff */
.L_x_79:
[----:B0-----:R0:W1:Y:S02]  /*53f0*/  SYNCS.PHASECHK.TRANS64.TRYWAIT P0, [R8+URZ], R5 ;  /* 0x00000005080075a7 */ /* 0x001064000800017f */
[----:B-1----:R-:W-:Y:S05]  /*5400*/  @!P0 NANOSLEEP.SYNCS 0x989680 ;  /* 0x009896800000895d */ /* 0x002fea0003900000 */
[----:B------:R-:W1:Y:S02]  /*5410*/  @!P0 SYNCS.PHASECHK.TRANS64 P0, [R8+URZ], R5 ;  /* 0x00000005080085a7 */ /* 0x000e64000800007f */
[----:B-1----:R-:W-:Y:S05]  /*5420*/  @!P0 BRA `(.L_x_79) ;  /* 0xfffffffc00f08947 */ /* 0x002fea000383ffff */
[----:B------:R-:W-:Y:S05]  /*5430*/  BRA `(.L_x_111) ;  /* 0xfffffff0008c7947 */ /* 0x000fea000383ffff */
.L_x_80:
[----:B0-----:R0:W1:Y:S02]  /*5440*/  SYNCS.PHASECHK.TRANS64.TRYWAIT P0, [R9+URZ], R4 ;  /* 0x00000004090075a7 */ /* 0x001064000800017f */
[----:B-1----:R-:W-:Y:S05]  /*5450*/  @!P0 NANOSLEEP.SYNCS 0x989680 ;  /* 0x009896800000895d */ /* 0x002fea0003900000 */
[----:B------:R-:W1:Y:S02]  /*5460*/  @!P0 SYNCS.PHASECHK.TRANS64 P0, [R9+URZ], R4 ;  /* 0x00000004090085a7 */ /* 0x000e64000800007f */
[----:B-1----:R-:W-:Y:S05]  /*5470*/  @!P0 BRA `(.L_x_80) ;  /* 0xfffffffc00f08947 */ /* 0x002fea000383ffff */
[----:B------:R-:W-:Y:S05]  /*5480*/  BRA `(.L_x_112) ;  /* 0xfffffff0009c7947 */ /* 0x000fea000383ffff */
.L_x_81:
[----:B0-----:R0:W1:Y:S02]  /*5490*/  SYNCS.PHASECHK.TRANS64.TRYWAIT P0, [R8+URZ], R5 ;  /* 0x00000005080075a7 */ /* 0x001064000800017f */
[----:B-1----:R-:W-:Y:S05]  /*54a0*/  @!P0 NANOSLEEP.SYNCS 0x989680 ;  /* 0x009896800000895d */ /* 0x002fea0003900000 */
[----:B------:R-:W1:Y:S02]  /*54b0*/  @!P0 SYNCS.PHASECHK.TRANS64 P0, [R8+URZ], R5 ;  /* 0x00000005080085a7 */ /* 0x000e64000800007f */
[----:B-1----:R-:W-:Y:S05]  /*54c0*/  @!P0 BRA `(.L_x_81) ;  /* 0xfffffffc00f08947 */ /* 0x002fea000383ffff */
[----:B------:R-:W-:Y:S05]  /*54d0*/  BRA `(.L_x_113) ;  /* 0xfffffff000ac7947 */ /* 0x000fea000383ffff */
.L_x_82:
[----:B0-----:R0:W1:Y:S02]  /*54e0*/  SYNCS.PHASECHK.TRANS64.TRYWAIT P0, [R9+URZ], R4 ;  /* 0x00000004090075a7 */ /* 0x001064000800017f */
[----:B-1----:R-:W-:Y:S05]  /*54f0*/  @!P0 NANOSLEEP.SYNCS 0x989680 ;  /* 0x009896800000895d */ /* 0x002fea0003900000 */
[----:B------:R-:W1:Y:S02]  /*5500*/  @!P0 SYNCS.PHASECHK.TRANS64 P0, [R9+URZ], R4 ;  /* 0x00000004090085a7 */ /* 0x000e64000800007f */
[----:B-1----:R-:W-:Y:S05]  /*5510*/  @!P0 BRA `(.L_x_82) ;  /* 0xfffffffc00f08947 */ /* 0x002fea000383ffff */
[----:B------:R-:W-:Y:S05]  /*5520*/  BRA `(.L_x_114) ;  /* 0xfffffff000bc7947 */ /* 0x000fea000383ffff */
.L_x_83:
[----:B0-----:R0:W1:Y:S02]  /*5530*/  SYNCS.PHASECHK.TRANS64.TRYWAIT P0, [R8+URZ], R5 ;  /* 0x00000005080075a7 */ /* 0x001064000800017f */
[----:B-1----:R-:W-:Y:S05]  /*5540*/  @!P0 NANOSLEEP.SYNCS 0x989680 ;  /* 0x009896800000895d */ /* 0x002fea0003900000 */
[----:B------:R-:W1:Y:S02]  /*5550*/  @!P0 SYNCS.PHASECHK.TRANS64 P0, [R8+URZ], R5 ;  /* 0x00000005080085a7 */ /* 0x000e64000800007f */
[----:B-1----:R-:W-:Y:S05]  /*5560*/  @!P0 BRA `(.L_x_83) ;  /* 0xfffffffc00f08947 */ /* 0x002fea000383ffff */
[----:B------:R-:W-:Y:S05]  /*5570*/  BRA `(.L_x_115) ;  /* 0xfffffff000cc7947 */ /* 0x000fea000383ffff */
.L_x_84:
[----:B0-----:R0:W1:Y:S02]  /*5580*/  SYNCS.PHASECHK.TRANS64.TRYWAIT P0, [R9+URZ], R4 ;  /* 0x00000004090075a7 */ /* 0x001064000800017f */
[----:B-1----:R-:W-:Y:S05]  /*5590*/  @!P0 NANOSLEEP.SYNCS 0x989680 ;  /* 0x009896800000895d */ /* 0x002fea0003900000 */
[----:B------:R-:W1:Y:S02]  /*55a0*/  @!P0 SYNCS.PHASECHK.TRANS64 P0, [R9+URZ], R4 ;  /* 0x00000004090085a7 */ /* 0x000e64000800007f */
[----:B-1----:R-:W-:Y:S05]  /*55b0*/  @!P0 BRA `(.L_x_84) ;  /* 0xfffffffc00f08947 */ /* 0x002fea000383ffff */
[----:B------:R-:W-:Y:S05]  /*55c0*/  BRA `(.L_x_116) ;  /* 0xfffffff000dc7947 */ /* 0x000fea000383ffff */
.L_x_85:
[----:B0-----:R0:W1:Y:S02]  /*55d0*/  SYNCS.PHASECHK.TRANS64.TRYWAIT P0, [R8+URZ], R5 ;  /* 0x00000005080075a7 */ /* 0x001064000800017f */
[----:B-1----:R-:W-:Y:S05]  /*55e0*/  @!P0 NANOSLEEP.SYNCS 0x989680 ;  /* 0x009896800000895d */ /* 0x002fea0003900000 */
[----:B------:R-:W1:Y:S02]  /*55f0*/  @!P0 SYNCS.PHASECHK.TRANS64 P0, [R8+URZ], R5 ;  /* 0x00000005080085a7 */ /* 0x000e64000800007f */
[----:B-1----:R-:W-:Y:S05]  /*5600*/  @!P0 BRA `(.L_x_85) ;  /* 0xfffffffc00f08947 */ /* 0x002fea000383ffff */
[----:B------:R-:W-:Y:S05]  /*5610*/  BRA `(.L_x_117) ;  /* 0xfffffff000ec7947 */ /* 0x000fea000383ffff */
.L_x_86:
[----:B0-----:R0:W1:Y:S02]  /*5620*/  SYNCS.PHASECHK.TRANS64.TRYWAIT P0, [R9+URZ], R4 ;  /* 0x00000004090075a7 */ /* 0x001064000800017f */
[----:B-1----:R-:W-:Y:S05]  /*5630*/  @!P0 NANOSLEEP.SYNCS 0x989680 ;  /* 0x009896800000895d */ /* 0x002fea0003900000 */
[----:B------:R-:W1:Y:S02]  /*5640*/  @!P0 SYNCS.PHASECHK.TRANS64 P0, [R9+URZ], R4 ;  /* 0x00000004090085a7 */ /* 0x000e64000800007f */
[----:B-1----:R-:W-:Y:S05]  /*5650*/  @!P0 BRA `(.L_x_86) ;  /* 0xfffffffc00f08947 */ /* 0x002fea000383ffff */
[----:B------:R-:W-:Y:S05]  /*5660*/  BRA `(.L_x_118) ;  /* 0xfffffff000fc7947 */ /* 0x000fea000383ffff */
.L_x_87:
[----:B0-----:R0:W1:Y:S02]  /*5670*/  SYNCS.PHASECHK.TRANS64.TRYWAIT P0, [R8+URZ], R5 ;  /* 0x00000005080075a7 */ /* 0x001064000800017f */
[----:B-1----:R-:W-:Y:S05]  /*5680*/  @!P0 NANOSLEEP.SYNCS 0x989680 ;  /* 0x009896800000895d */ /* 0x002fea0003900000 */
[----:B------:R-:W1:Y:S02]  /*5690*/  @!P0 SYNCS.PHASECHK.TRANS64 P0, [R8+URZ], R5 ;  /* 0x00000005080085a7 */ /* 0x000e64000800007f */
[----:B-1----:R-:W-:Y:S05]  /*56a0*/  @!P0 BRA `(.L_x_87) ;  /* 0xfffffffc00f08947 */ /* 0x002fea000383ffff */
[----:B------:R-:W-:Y:S05]  /*56b0*/  BRA `(.L_x_119) ;  /* 0xfffffff4000c7947 */ /* 0x000fea000383ffff */
.L_x_88:
[----:B0-----:R0:W1:Y:S02]  /*56c0*/  SYNCS.PHASECHK.TRANS64.TRYWAIT P0, [R9+URZ], R4 ;  /* 0x00000004090075a7 */ /* 0x001064000800017f */
[----:B-1----:R-:W-:Y:S05]  /*56d0*/  @!P0 NANOSLEEP.SYNCS 0x989680 ;  /* 0x009896800000895d */ /* 0x002fea0003900000 */
[----:B------:R-:W1:Y:S02]  /*56e0*/  @!P0 SYNCS.PHASECHK.TRANS64 P0, [R9+URZ], R4 ;  /* 0x00000004090085a7 */ /* 0x000e64000800007f */
[----:B-1----:R-:W-:Y:S05]  /*56f0*/  @!P0 BRA `(.L_x_88) ;  /* 0xfffffffc00f08947 */ /* 0x002fea000383ffff */
[----:B------:R-:W-:Y:S05]  /*5700*/  BRA `(.L_x_120) ;  /* 0xfffffff4001c7947 */ /* 0x000fea000383ffff */
.L_x_89:
[----:B0-----:R0:W1:Y:S02]  /*5710*/  SYNCS.PHASECHK.TRANS64.TRYWAIT P0, [R8+URZ], R5 ;  /* 0x00000005080075a7 */ /* 0x001064000800017f */
[----:B-1----:R-:W-:Y:S05]  /*5720*/  @!P0 NANOSLEEP.SYNCS 0x989680 ;  /* 0x009896800000895d */ /* 0x002fea0003900000 */
[----:B------:R-:W1:Y:S02]  /*5730*/  @!P0 SYNCS.PHASECHK.TRANS64 P0, [R8+URZ], R5 ;  /* 0x00000005080085a7 */ /* 0x000e64000800007f */
[----:B-1----:R-:W-:Y:S05]  /*5740*/  @!P0 BRA `(.L_x_89) ;  /* 0xfffffffc00f08947 */ /* 0x002fea000383ffff */
[----:B------:R-:W-:Y:S05]  /*5750*/  BRA `(.L_x_121) ;  /* 0xfffffff4002c7947 */ /* 0x000fea000383ffff */
.L_x_90:
[----:B0-----:R0:W1:Y:S02]  /*5760*/  SYNCS.PHASECHK.TRANS64.TRYWAIT P0, [R9+URZ], R4 ;  /* 0x00000004090075a7 */ /* 0x001064000800017f */
[----:B-1----:R-:W-:Y:S05]  /*5770*/  @!P0 NANOSLEEP.SYNCS 0x989680 ;  /* 0x009896800000895d */ /* 0x002fea0003900000 */
[----:B------:R-:W1:Y:S02]  /*5780*/  @!P0 SYNCS.PHASECHK.TRANS64 P0, [R9+URZ], R4 ;  /* 0x00000004090085a7 */ /* 0x000e64000800007f */
[----:B-1----:R-:W-:Y:S05]  /*5790*/  @!P0 BRA `(.L_x_90) ;  /* 0xfffffffc00f08947 */ /* 0x002fea000383ffff */
[----:B------:R-:W-:Y:S05]  /*57a0*/  BRA `(.L_x_122) ;  /* 0xfffffff4003c7947 */ /* 0x000fea000383ffff */
.L_x_91:
[----:B0-----:R0:W1:Y:S02]  /*57b0*/  SYNCS.PHASECHK.TRANS64.TRYWAIT P0, [R8+URZ], R5 ;  /* 0x00000005080075a7 */ /* 0x001064000800017f */
[----:B-1----:R-:W-:Y:S05]  /*57c0*/  @!P0 NANOSLEEP.SYNCS 0x989680 ;  /* 0x009896800000895d */ /* 0x002fea0003900000 */
[----:B------:R-:W1:Y:S02]  /*57d0*/  @!P0 SYNCS.PHASECHK.TRANS64 P0, [R8+URZ], R5 ;  /* 0x00000005080085a7 */ /* 0x000e64000800007f */
[----:B-1----:R-:W-:Y:S05]  /*57e0*/  @!P0 BRA `(.L_x_91) ;  /* 0xfffffffc00f08947 */ /* 0x002fea000383ffff */
[----:B------:R-:W-:Y:S05]  /*57f0*/  BRA `(.L_x_123) ;  /* 0xfffffff4004c7947 */ /* 0x000fea000383ffff */
.L_x_92:
[----:B0-----:R0:W1:Y:S02]  /*5800*/  SYNCS.PHASECHK.TRANS64.TRYWAIT P0, [R9+URZ], R4 ;  /* 0x00000004090075a7 */ /* 0x001064000800017f */
[----:B-1----:R-:W-:Y:S05]  /*5810*/  @!P0 NANOSLEEP.SYNCS 0x989680 ;  /* 0x009896800000895d */ /* 0x002fea0003900000 */
[----:B------:R-:W1:Y:S02]  /*5820*/  @!P0 SYNCS.PHASECHK.TRANS64 P0, [R9+URZ], R4 ;  /* 0x00000004090085a7 */ /* 0x000e64000800007f */
[----:B-1----:R-:W-:Y:S05]  /*5830*/  @!P0 BRA `(.L_x_92) ;  /* 0xfffffffc00f08947 */ /* 0x002fea000383ffff */
[----:B------:R-:W-:Y:S05]  /*5840*/  BRA `(.L_x_124) ;  /* 0xfffffff4005c7947 */ /* 0x000fea000383ffff */
.L_x_93:
[----:B0-----:R0:W1:Y:S02]  /*5850*/  SYNCS.PHASECHK.TRANS64.TRYWAIT P0, [R8+URZ], R5 ;  /* 0x00000005080075a7 */ /* 0x001064000800017f */
[----:B-1----:R-:W-:Y:S05]  /*5860*/  @!P0 NANOSLEEP.SYNCS 0x989680 ;  /* 0x009896800000895d */ /* 0x002fea0003900000 */
[----:B------:R-:W1:Y:S02]  /*5870*/  @!P0 SYNCS.PHASECHK.TRANS64 P0, [R8+URZ], R5 ;  /* 0x00000005080085a7 */ /* 0x000e64000800007f */
[----:B-1----:R-:W-:Y:S05]  /*5880*/  @!P0 BRA `(.L_x_93) ;  /* 0xfffffffc00f08947 */ /* 0x002fea000383ffff */
[----:B------:R-:W-:Y:S05]  /*5890*/  BRA `(.L_x_125) ;  /* 0xfffffff4006c7947 */ /* 0x000fea000383ffff */
.L_x_94:
[----:B0-----:R0:W1:Y:S02]  /*58a0*/  SYNCS.PHASECHK.TRANS64.TRYWAIT P0, [R9+URZ], R4 ;  /* 0x00000004090075a7 */ /* 0x001064000800017f */
[----:B-1----:R-:W-:Y:S05]  /*58b0*/  @!P0 NANOSLEEP.SYNCS 0x989680 ;  /* 0x009896800000895d */ /* 0x002fea0003900000 */
[----:B------:R-:W1:Y:S02]  /*58c0*/  @!P0 SYNCS.PHASECHK.TRANS64 P0, [R9+URZ], R4 ;  /* 0x00000004090085a7 */ /* 0x000e64000800007f */
[----:B-1----:R-:W-:Y:S05]  /*58d0*/  @!P0 BRA `(.L_x_94) ;  /* 0xfffffffc00f08947 */ /* 0x002fea000383ffff */
[----:B------:R-:W-:Y:S05]  /*58e0*/  BRA `(.L_x_126) ;  /* 0xfffffff4007c7947 */ /* 0x000fea000383ffff */
.L_x_95:
[----:B0-----:R0:W1:Y:S02]  /*58f0*/  SYNCS.PHASECHK.TRANS64.TRYWAIT P0, [R6+URZ], R5 ;  /* 0x00000005060075a7 */ /* 0x001064000800017f */
[----:B-1----:R-:W-:Y:S05]  /*5900*/  @!P0 NANOSLEEP.SYNCS 0x989680 ;  /* 0x009896800000895d */ /* 0x002fea0003900000 */
[----:B------:R-:W1:Y:S02]  /*5910*/  @!P0 SYNCS.PHASECHK.TRANS64 P0, [R6+URZ], R5 ;  /* 0x00000005060085a7 */ /* 0x000e64000800007f */
[----:B-1----:R-:W-:Y:S05]  /*5920*/  @!P0 BRA `(.L_x_95) ;  /* 0xfffffffc00f08947 */ /* 0x002fea000383ffff */
[----:B------:R-:W-:Y:S05]  /*5930*/  BRA `(.L_x_127) ;  /* 0xfffffff400847947 */ /* 0x000fea000383ffff */
.L_x_128:
[----:B------:R-:W-:-:S00]  /*5940*/  BRA `(.L_x_128) ;  /* 0xfffffffc00fc7947 */ /* 0x000fc0000383ffff */
[----:B------:R-:W-:-:S00]  /*5950*/  NOP ;  /* 0x0000000000007918 */ /* 0x000fc00000000000 */
        /* <DEDUP_REMOVED lines=10> */
.L_x_129:


//--------------------- .nv.global.init           --------------------------
	.section	.nv.global.init,"aw",@progbits
.nv.global.init:
	.type		$str$22,@object
	.size		$str$22,($str$23 - $str$22)
$str$22:
        /*0000*/ 	.byte	0x6b, 0x5f, 0x74, 0x69, 0x6c, 0x65, 0x5f, 0x63, 0x6f, 0x75, 0x6e, 0x74, 0x20, 0x3e, 0x3d, 0x20
        /*0010*/ 	.byte	0x31, 0x00
	.type		$str$23,@object
	.size		$str$23,(__unnamed_1 - $str$23)
$str$23:
        /*0012*/ 	.byte	0x2f, 0x74, 0x6d, 0x70, 0x2f, 0x63, 0x75, 0x74, 0x6c, 0x61, 0x73, 0x73, 0x5f, 0x73, 0x77, 0x65
        /*0022*/ 	.byte	0x65, 0x70, 0x5f, 0x73, 0x72, 0x63, 0x2f, 0x69, 0x6e, 0x63, 0x6c, 0x75, 0x64, 0x65, 0x2f, 0x63
        /*0032*/ 	.byte	0x75, 0x74, 0x6c, 0x61, 0x73, 0x73, 0x2f, 0x67, 0x65, 0x6d, 0x6d, 0x2f, 0x63, 0x6f, 0x6c, 0x6c
        /*0042*/ 	.byte	0x65, 0x63, 0x74, 0x69, 0x76, 0x65, 0x2f, 0x73, 0x6d, 0x39, 0x30, 0x5f, 0x6d, 0x6d, 0x61, 0x5f
        /*0052*/ 	.byte	0x74, 0x6d, 0x61, 0x5f, 0x67, 0x6d, 0x6d, 0x61, 0x5f, 0x73, 0x73, 0x5f, 0x77, 0x61, 0x72, 0x70
        /*0062*/ 	.byte	0x73, 0x70, 0x65, 0x63, 0x69, 0x61, 0x6c, 0x69, 0x7a, 0x65, 0x64, 0x2e, 0x68, 0x70, 0x70, 0x00
	.type		__unnamed_1,@object
	.size		__unnamed_1,(.L_0 - __unnamed_1)
__unnamed_1:
        /*0072*/ 	.byte	0x76, 0x6f, 0x69, 0x64, 0x20, 0x63, 0x75, 0x74, 0x6c, 0x61, 0x73, 0x73, 0x3a, 0x3a, 0x67, 0x65
        /* <DEDUP_REMOVED lines=171> */
        /*0b32*/ 	.byte	0x3a, 0x3a, 0x69, 0x64, 0x65, 0x6e, 0x74, 0x69, 0x74, 0x79, 0x5d, 0x00
.L_0:


//--------------------- .nv.shared._ZN7cutlass13device_kernelINS_4gemm6kernel13GemmUniversalIN4cute5tupleIJiiiiEEENS1_10collective13CollectiveMmaINS1_34MainloopSm90TmaGmmaWarpSpecializedILi25ENS5_IJNS4_1CILi1EEESB_SB_EEENS1_35KernelTmaWarpSpecializedCooperativeEEENS5_IJNSA_ILi128EEENSA_ILi16EEENSA_ILi64EEEEEEaNS5_IJlSB_lEEEaSJ_NS4_8TiledMMAINS4_8MMA_AtomIJNS4_4SM904GMMA26MMA_64x16x32_S32S8S8_SS_TNEEEENS4_6LayoutINS5_IJNSA_ILi2EEESB_SB_EEENS5_IJSB_NSA_ILi0EEEST_EEEEENS5_IJNS4_10UnderscoreESW_SW_EEEEENS4_13SM90_TMA_LOADENS4_14ComposedLayoutINS4_7SwizzleILi2ELi4ELi3EEENS4_18smem_ptr_flag_bitsILi8EEENSQ_INS5_IJNSA_ILi8EEESH_EEENS5_IJSH_SB_EEEEEEEvNS4_8identityESZ_S19_vS1A_EENS_8epilogue10collective6detail29Sm90TmaWarpSpecializedAdapterINS1D_15DefaultEpilogueIaSJ_SJ_NS1C_6thread17LinearCombinationIaLi1EiiLNS1H_9ScaleType4KindE0ELNS_15FloatRoundStyleE2EaEENS1_15EpilogueDefaultEEEEEvvEEEEvNT_6ParamsE --------------------------
	.section	.nv.shared._ZN7cutlass13device_kernelINS_4gemm6kernel13GemmUniversalIN4cute5tupleIJiiiiEEENS1_10collective13CollectiveMmaINS1_34MainloopSm90TmaGmmaWarpSpecializedILi25ENS5_IJNS4_1CILi1EEESB_SB_EEENS1_35KernelTmaWarpSpecializedCooperativeEEENS5_IJNSA_ILi128EEENSA_ILi16EEENSA_ILi64EEEEEEaNS5_IJlSB_lEEEaSJ_NS4_8TiledMMAINS4_8MMA_AtomIJNS4_4SM904GMMA26MMA_64x16x32_S32S8S8_SS_TNEEEENS4_6LayoutINS5_IJNSA_ILi2EEESB_SB_EEENS5_IJSB_NSA_ILi0EEEST_EEEEENS5_IJNS4_10UnderscoreESW_SW_EEEEENS4_13SM90_TMA_LOADENS4_14ComposedLayoutINS4_7SwizzleILi2ELi4ELi3EEENS4_18smem_ptr_flag_bitsILi8EEENSQ_INS5_IJNSA_ILi8EEESH_EEENS5_IJSH_SB_EEEEEEEvNS4_8identityESZ_S19_vS1A_EENS_8epilogue10collective6detail29Sm90TmaWarpSpecializedAdapterINS1D_15DefaultEpilogueIaSJ_SJ_NS1C_6thread17LinearCombinationIaLi1EiiLNS1H_9ScaleType4KindE0ELNS_15FloatRoundStyleE2EaEENS1_15EpilogueDefaultEEEEEvvEEEEvNT_6ParamsE,"aw",@nobits
	.sectionflags	@""
	.align	16
	.zero		1024


//--------------------- .nv.shared.reserved.0     --------------------------
	.section	.nv.shared.reserved.0,"aw",@nobits
	.weak		__nv_reservedSMEM_offset_0_alias
	.size		__nv_reservedSMEM_offset_0_alias, 0, 0
	.other		__nv_reservedSMEM_offset_0_alias,@"STO_CUDA_RESERVED_SHARED STV_DEFAULT"
__nv_reservedSMEM_offset_0_alias:
	.zero		0


//--------------------- .nv.global                --------------------------
	.section	.nv.global,"aw",@nobits
.nv.global:
	.type		_ZN39_INTERNAL_4c3ce220_4_k_cu_c36df6b4_83954cute1_E,@object
	.size		_ZN39_INTERNAL_4c3ce220_4_k_cu_c36df6b4_83954cute1_E,(_ZN39_INTERNAL_4c3ce220_4_k_cu_c36df6b4_83954cuda3std3__45__cpo6cbeginE - _ZN39_INTERNAL_4c3ce220_4_k_cu_c36df6b4_83954cute1_E)
_ZN39_INTERNAL_4c3ce220_4_k_cu_c36df6b4_83954cute1_E:
	.zero		1
	.type		_ZN39_INTERNAL_4c3ce220_4_k_cu_c36df6b4_83954cuda3std3__45__cpo6cbeginE,@object
	.size		_ZN39_INTERNAL_4c3ce220_4_k_cu_c36df6b4_83954cuda3std3__45__cpo6cbeginE,(_ZN39_INTERNAL_4c3ce220_4_k_cu_c36df6b4_83954cuda3std3__48in_placeE - _ZN39_INTERNAL_4c3ce220_4_k_cu_c36df6b4_83954cuda3std3__45__cpo6cbeginE)
_ZN39_INTERNAL_4c3ce220_4_k_cu_c36df6b4_83954cuda3std3__45__cpo6cbeginE:
	.zero		1
	.type		_ZN39_INTERNAL_4c3ce220_4_k_cu_c36df6b4_83954cuda3std3__48in_placeE,@object
	.size		_ZN39_INTERNAL_4c3ce220_4_k_cu_c36df6b4_83954cuda3std3__48in_placeE,(_ZN39_INTERNAL_4c3ce220_4_k_cu_c36df6b4_83954cuda3std6ranges3__45__cpo9iter_moveE - _ZN39_INTERNAL_4c3ce220_4_k_cu_c36df6b4_83954cuda3std3__48in_placeE)
_ZN39_INTERNAL_4c3ce220_4_k_cu_c36df6b4_83954cuda3std3__48in_placeE:
	.zero		1
	.type		_ZN39_INTERNAL_4c3ce220_4_k_cu_c36df6b4_83954cuda3std6ranges3__45__cpo9iter_moveE,@object
	.size		_ZN39_INTERNAL_4c3ce220_4_k_cu_c36df6b4_83954cuda3std6ranges3__45__cpo9iter_moveE,(_ZN39_INTERNAL_4c3ce220_4_k_cu_c36df6b4_83954cuda3std3__45__cpo5beginE - _ZN39_INTERNAL_4c3ce220_4_k_cu_c36df6b4_83954cuda3std6ranges3__45__cpo9iter_moveE)
_ZN39_INTERNAL_4c3ce220_4_k_cu_c36df6b4_83954cuda3std6ranges3__45__cpo9iter_moveE:
	.zero		1
	.type		_ZN39_INTERNAL_4c3ce220_4_k_cu_c36df6b4_83954cuda3std3__45__cpo5beginE,@object
	.size		_ZN39_INTERNAL_4c3ce220_4_k_cu_c36df6b4_83954cuda3std3__45__cpo5beginE,(_ZN39_INTERNAL_4c3ce220_4_k_cu_c36df6b4_83954cuda3std3__441_GLOBAL__N__4c3ce220_4_k_cu_c36df6b4_83956ignoreE - _ZN39_INTERNAL_4c3ce220_4_k_cu_c36df6b4_83954cuda3std3__45__cpo5beginE)
_ZN39_INTERNAL_4c3ce220_4_k_cu_c36df6b4_83954cuda3std3__45__cpo5beginE:
	.zero		1
	.type		_ZN39_INTERNAL_4c3ce220_4_k_cu_c36df6b4_83954cuda3std3__441_GLOBAL__N__4c3ce220_4_k_cu_c36df6b4_83956ignoreE,@object
	.size		_ZN39_INTERNAL_4c3ce220_4_k_cu_c36df6b4_83954cuda3std3__441_GLOBAL__N__4c3ce220_4_k_cu_c36df6b4_83956ignoreE,(_ZN39_INTERNAL_4c3ce220_4_k_cu_c36df6b4_83954cute7productE - _ZN39_INTERNAL_4c3ce220_4_k_cu_c36df6b4_83954cuda3std3__441_GLOBAL__N__4c3ce220_4_k_cu_c36df6b4_83956ignoreE)
_ZN39_INTERNAL_4c3ce220_4_k_cu_c36df6b4_83954cuda3std3__441_GLOBAL__N__4c3ce220_4_k_cu_c36df6b4_83956ignoreE:
	.zero		1
	.type		_ZN39_INTERNAL_4c3ce220_4_k_cu_c36df6b4_83954cute7productE,@object
	.size		_ZN39_INTERNAL_4c3ce220_4_k_cu_c36df6b4_83954cute7productE,(_ZN39_INTERNAL_4c3ce220_4_k_cu_c36df6b4_83954cuda3std3__45__cpo3endE - _ZN39_INTERNAL_4c3ce220_4_k_cu_c36df6b4_83954cute7productE)
_ZN39_INTERNAL_4c3ce220_4_k_cu_c36df6b4_83954cute7productE:
	.zero		1
	.type		_ZN39_INTERNAL_4c3ce220_4_k_cu_c36df6b4_83954cuda3std3__45__cpo3endE,@object
	.size		_ZN39_INTERNAL_4c3ce220_4_k_cu_c36df6b4_83954cuda3std3__45__cpo3endE,(_ZN39_INTERNAL_4c3ce220_4_k_cu_c36df6b4_83954cuda3std3__419piecewise_constructE - _ZN39_INTERNAL_4c3ce220_4_k_cu_c36df6b4_83954cuda3std3__45__cpo3endE)
_ZN39_INTERNAL_4c3ce220_4_k_cu_c36df6b4_83954cuda3std3__45__cpo3endE:
	.zero		1
	.type		_ZN39_INTERNAL_4c3ce220_4_k_cu_c36df6b4_83954cuda3std3__419piecewise_constructE,@object
	.size		_ZN39_INTERNAL_4c3ce220_4_k_cu_c36df6b4_83954cuda3std3__419piecewise_constructE,(_ZN39_INTERNAL_4c3ce220_4_k_cu_c36df6b4_83954cuda3std3__45__cpo4cendE - _ZN39_INTERNAL_4c3ce220_4_k_cu_c36df6b4_83954cuda3std3__419piecewise_constructE)
_ZN39_INTERNAL_4c3ce220_4_k_cu_c36df6b4_83954cuda3std3__419piecewise_constructE:
	.zero		1
	.type		_ZN39_INTERNAL_4c3ce220_4_k_cu_c36df6b4_83954cuda3std3__45__cpo4cendE,@object
	.size		_ZN39_INTERNAL_4c3ce220_4_k_cu_c36df6b4_83954cuda3std3__45__cpo4cendE,(_ZN39_INTERNAL_4c3ce220_4_k_cu_c36df6b4_83954cuda3std6ranges3__45__cpo4swapE - _ZN39_INTERNAL_4c3ce220_4_k_cu_c36df6b4_83954cuda3std3__45__cpo4cendE)
_ZN39_INTERNAL_4c3ce220_4_k_cu_c36df6b4_83954cuda3std3__45__cpo4cendE:
	.zero		1
	.type		_ZN39_INTERNAL_4c3ce220_4_k_cu_c36df6b4_83954cuda3std6ranges3__45__cpo4swapE,@object
	.size		_ZN39_INTERNAL_4c3ce220_4_k_cu_c36df6b4_83954cuda3std6ranges3__45__cpo4swapE,(.L_8 - _ZN39_INTERNAL_4c3ce220_4_k_cu_c36df6b4_83954cuda3std6ranges3__45__cpo4swapE)
_ZN39_INTERNAL_4c3ce220_4_k_cu_c36df6b4_83954cuda3std6ranges3__45__cpo4swapE:
	.zero		1
.L_8:


//--------------------- .nv.constant0._ZN7cutlass13device_kernelINS_4gemm6kernel13GemmUniversalIN4cute5tupleIJiiiiEEENS1_10collective13CollectiveMmaINS1_34MainloopSm90TmaGmmaWarpSpecializedILi25ENS5_IJNS4_1CILi1EEESB_SB_EEENS1_35KernelTmaWarpSpecializedCooperativeEEENS5_IJNSA_ILi128EEENSA_ILi16EEENSA_ILi64EEEEEEaNS5_IJlSB_lEEEaSJ_NS4_8TiledMMAINS4_8MMA_AtomIJNS4_4SM904GMMA26MMA_64x16x32_S32S8S8_SS_TNEEEENS4_6LayoutINS5_IJNSA_ILi2EEESB_SB_EEENS5_IJSB_NSA_ILi0EEEST_EEEEENS5_IJNS4_10UnderscoreESW_SW_EEEEENS4_13SM90_TMA_LOADENS4_14ComposedLayoutINS4_7SwizzleILi2ELi4ELi3EEENS4_18smem_ptr_flag_bitsILi8EEENSQ_INS5_IJNSA_ILi8EEESH_EEENS5_IJSH_SB_EEEEEEEvNS4_8identityESZ_S19_vS1A_EENS_8epilogue10collective6detail29Sm90TmaWarpSpecializedAdapterINS1D_15DefaultEpilogueIaSJ_SJ_NS1C_6thread17LinearCombinationIaLi1EiiLNS1H_9ScaleType4KindE0ELNS_15FloatRoundStyleE2EaEENS1_15EpilogueDefaultEEEEEvvEEEEvNT_6ParamsE --------------------------
	.section	.nv.constant0._ZN7cutlass13device_kernelINS_4gemm6kernel13GemmUniversalIN4cute5tupleIJiiiiEEENS1_10collective13CollectiveMmaINS1_34MainloopSm90TmaGmmaWarpSpecializedILi25ENS5_IJNS4_1CILi1EEESB_SB_EEENS1_35KernelTmaWarpSpecializedCooperativeEEENS5_IJNSA_ILi128EEENSA_ILi16EEENSA_ILi64EEEEEEaNS5_IJlSB_lEEEaSJ_NS4_8TiledMMAINS4_8MMA_AtomIJNS4_4SM904GMMA26MMA_64x16x32_S32S8S8_SS_TNEEEENS4_6LayoutINS5_IJNSA_ILi2EEESB_SB_EEENS5_IJSB_NSA_ILi0EEEST_EEEEENS5_IJNS4_10UnderscoreESW_SW_EEEEENS4_13SM90_TMA_LOADENS4_14ComposedLayoutINS4_7SwizzleILi2ELi4ELi3EEENS4_18smem_ptr_flag_bitsILi8EEENSQ_INS5_IJNSA_ILi8EEESH_EEENS5_IJSH_SB_EEEEEEEvNS4_8identityESZ_S19_vS1A_EENS_8epilogue10collective6detail29Sm90TmaWarpSpecializedAdapterINS1D_15DefaultEpilogueIaSJ_SJ_NS1C_6thread17LinearCombinationIaLi1EiiLNS1H_9ScaleType4KindE0ELNS_15FloatRoundStyleE2EaEENS1_15EpilogueDefaultEEEEEvvEEEEvNT_6ParamsE,"a",@progbits
	.sectionflags	@""
	.align	4
.nv.constant0._ZN7cutlass13device_kernelINS_4gemm6kernel13GemmUniversalIN4cute5tupleIJiiiiEEENS1_10collective13CollectiveMmaINS1_34MainloopSm90TmaGmmaWarpSpecializedILi25ENS5_IJNS4_1CILi1EEESB_SB_EEENS1_35KernelTmaWarpSpecializedCooperativeEEENS5_IJNSA_ILi128EEENSA_ILi16EEENSA_ILi64EEEEEEaNS5_IJlSB_lEEEaSJ_NS4_8TiledMMAINS4_8MMA_AtomIJNS4_4SM904GMMA26MMA_64x16x32_S32S8S8_SS_TNEEEENS4_6LayoutINS5_IJNSA_ILi2EEESB_SB_EEENS5_IJSB_NSA_ILi0EEEST_EEEEENS5_IJNS4_10UnderscoreESW_SW_EEEEENS4_13SM90_TMA_LOADENS4_14ComposedLayoutINS4_7SwizzleILi2ELi4ELi3EEENS4_18smem_ptr_flag_bitsILi8EEENSQ_INS5_IJNSA_ILi8EEESH_EEENS5_IJSH_SB_EEEEEEEvNS4_8identityESZ_S19_vS1A_EENS_8epilogue10collective6detail29Sm90TmaWarpSpecializedAdapterINS1D_15DefaultEpilogueIaSJ_SJ_NS1C_6thread17LinearCombinationIaLi1EiiLNS1H_9ScaleType4KindE0ELNS_15FloatRoundStyleE2EaEENS1_15EpilogueDefaultEEEEEvvEEEEvNT_6ParamsE:
	.zero		1664


//--------------------- SYMBOLS --------------------------

	.type		.nv.reservedSmem.offset0,@object
	.size		.nv.reservedSmem.offset0,0x4
	.type		__assertfail,@function
